//
// Generated by NVIDIA NVVM Compiler
//
// Compiler Build ID: CL-36424714
// Cuda compilation tools, release 13.0, V13.0.88
// Based on NVVM 20.0.0
//

.version 9.0
.target sm_100
.address_size 64

	// .globl	_Z24KDEEstimator2DCUDAKernelPKfS0_mfffffPfm
// _ZZ24KDEEstimator2DCUDAKernelPKfS0_mfffffPfmE2yd has been demoted

.visible .entry _Z24KDEEstimator2DCUDAKernelPKfS0_mfffffPfm(
	.param .u64 .ptr .align 1 _Z24KDEEstimator2DCUDAKernelPKfS0_mfffffPfm_param_0,
	.param .u64 .ptr .align 1 _Z24KDEEstimator2DCUDAKernelPKfS0_mfffffPfm_param_1,
	.param .u64 _Z24KDEEstimator2DCUDAKernelPKfS0_mfffffPfm_param_2,
	.param .f32 _Z24KDEEstimator2DCUDAKernelPKfS0_mfffffPfm_param_3,
	.param .f32 _Z24KDEEstimator2DCUDAKernelPKfS0_mfffffPfm_param_4,
	.param .f32 _Z24KDEEstimator2DCUDAKernelPKfS0_mfffffPfm_param_5,
	.param .f32 _Z24KDEEstimator2DCUDAKernelPKfS0_mfffffPfm_param_6,
	.param .f32 _Z24KDEEstimator2DCUDAKernelPKfS0_mfffffPfm_param_7,
	.param .u64 .ptr .align 1 _Z24KDEEstimator2DCUDAKernelPKfS0_mfffffPfm_param_8,
	.param .u64 _Z24KDEEstimator2DCUDAKernelPKfS0_mfffffPfm_param_9
)
{
	.reg .pred 	%p<16>;
	.reg .b32 	%r<70>;
	.reg .b32 	%f<173>;
	.reg .b64 	%rd<34>;
	// demoted variable
	.shared .align 4 .b8 _ZZ24KDEEstimator2DCUDAKernelPKfS0_mfffffPfmE2yd[32768];
	ld.param.u64 	%rd14, [_Z24KDEEstimator2DCUDAKernelPKfS0_mfffffPfm_param_0];
	ld.param.u64 	%rd15, [_Z24KDEEstimator2DCUDAKernelPKfS0_mfffffPfm_param_1];
	ld.param.u64 	%rd16, [_Z24KDEEstimator2DCUDAKernelPKfS0_mfffffPfm_param_2];
	ld.param.f32 	%f14, [_Z24KDEEstimator2DCUDAKernelPKfS0_mfffffPfm_param_3];
	ld.param.f32 	%f15, [_Z24KDEEstimator2DCUDAKernelPKfS0_mfffffPfm_param_4];
	ld.param.f32 	%f16, [_Z24KDEEstimator2DCUDAKernelPKfS0_mfffffPfm_param_5];
	ld.param.f32 	%f17, [_Z24KDEEstimator2DCUDAKernelPKfS0_mfffffPfm_param_6];
	ld.param.f32 	%f18, [_Z24KDEEstimator2DCUDAKernelPKfS0_mfffffPfm_param_7];
	ld.param.u64 	%rd17, [_Z24KDEEstimator2DCUDAKernelPKfS0_mfffffPfm_param_8];
	ld.param.u64 	%rd18, [_Z24KDEEstimator2DCUDAKernelPKfS0_mfffffPfm_param_9];
	mov.u32 	%r17, %ctaid.x;
	mov.u32 	%r18, %ntid.x;
	mov.u32 	%r1, %tid.x;
	mad.lo.s32 	%r19, %r17, %r18, %r1;
	cvt.s64.s32 	%rd1, %r19;
	or.b64  	%rd19, %rd1, %rd18;
	and.b64  	%rd20, %rd19, -4294967296;
	setp.ne.s64 	%p1, %rd20, 0;
	@%p1 bra 	$L__BB0_2;
	cvt.u32.u64 	%r20, %rd18;
	cvt.u32.u64 	%r21, %rd1;
	div.u32 	%r22, %r21, %r20;
	mul.lo.s32 	%r23, %r22, %r20;
	sub.s32 	%r24, %r21, %r23;
	cvt.u64.u32 	%rd32, %r22;
	cvt.u64.u32 	%rd33, %r24;
	bra.uni 	$L__BB0_3;
$L__BB0_2:
	div.u64 	%rd32, %rd1, %rd18;
	mul.lo.s64 	%rd21, %rd32, %rd18;
	sub.s64 	%rd33, %rd1, %rd21;
$L__BB0_3:
	cvt.u32.u64 	%r25, %rd33;
	cvt.u32.u64 	%r26, %rd32;
	cvt.rn.f32.s32 	%f19, %r25;
	add.s64 	%rd22, %rd18, -1;
	cvt.rn.f32.u64 	%f20, %rd22;
	div.rn.f32 	%f21, %f19, %f20;
	sub.f32 	%f22, %f16, %f15;
	fma.rn.f32 	%f1, %f22, %f21, %f15;
	cvt.rn.f32.s32 	%f23, %r26;
	div.rn.f32 	%f24, %f23, %f20;
	sub.f32 	%f25, %f18, %f17;
	fma.rn.f32 	%f2, %f25, %f24, %f17;
	cvta.to.global.u64 	%rd23, %rd17;
	shl.b64 	%rd24, %rd1, 2;
	add.s64 	%rd8, %rd23, %rd24;
	mov.b32 	%r27, 0;
	st.global.u32 	[%rd8], %r27;
	cvt.u64.u32 	%rd25, %r1;
	setp.le.u64 	%p2, %rd16, %rd25;
	@%p2 bra 	$L__BB0_21;
	cvt.u32.u64 	%r2, %rd16;
	mul.f32 	%f26, %f14, %f14;
	mov.f32 	%f27, 0f3F000000;
	div.rn.f32 	%f3, %f27, %f26;
	shl.b32 	%r29, %r1, 3;
	mov.u32 	%r30, _ZZ24KDEEstimator2DCUDAKernelPKfS0_mfffffPfmE2yd;
	add.s32 	%r3, %r30, %r29;
	cvta.to.global.u64 	%rd9, %rd14;
	cvta.to.global.u64 	%rd10, %rd15;
	mov.b32 	%r67, 0;
	bra.uni 	$L__BB0_12;
$L__BB0_5:
	setp.eq.s32 	%p11, %r10, 0;
	@%p11 bra 	$L__BB0_10;
	setp.eq.s32 	%p12, %r10, 1;
	@%p12 bra 	$L__BB0_8;
	shl.b32 	%r50, %r66, 3;
	add.s32 	%r52, %r30, %r50;
	ld.shared.f32 	%f111, [%r52];
	ld.shared.f32 	%f112, [%r52+4];
	sub.f32 	%f113, %f1, %f111;
	sub.f32 	%f114, %f2, %f112;
	mul.f32 	%f115, %f113, %f113;
	mul.f32 	%f116, %f114, %f114;
	mul.f32 	%f117, %f3, %f116;
	fma.rn.f32 	%f118, %f3, %f115, %f117;
	fma.rn.f32 	%f119, %f118, 0fBBBB989D, 0f3F000000;
	cvt.sat.f32.f32 	%f120, %f119;
	mov.f32 	%f121, 0f4B400001;
	mov.f32 	%f122, 0f437C0000;
	fma.rm.f32 	%f123, %f120, %f122, %f121;
	add.f32 	%f124, %f123, 0fCB40007F;
	neg.f32 	%f125, %f124;
	fma.rn.f32 	%f126, %f118, 0fBFB8AA3B, %f125;
	fma.rn.f32 	%f127, %f118, 0fB2A57060, %f126;
	mov.b32 	%r53, %f123;
	shl.b32 	%r54, %r53, 23;
	mov.b32 	%f128, %r54;
	ex2.approx.ftz.f32 	%f129, %f127;
	fma.rn.f32 	%f130, %f129, %f128, %f172;
	ld.shared.f32 	%f131, [%r52+8];
	ld.shared.f32 	%f132, [%r52+12];
	sub.f32 	%f133, %f1, %f131;
	sub.f32 	%f134, %f2, %f132;
	mul.f32 	%f135, %f133, %f133;
	mul.f32 	%f136, %f134, %f134;
	mul.f32 	%f137, %f3, %f136;
	fma.rn.f32 	%f138, %f3, %f135, %f137;
	fma.rn.f32 	%f139, %f138, 0fBBBB989D, 0f3F000000;
	cvt.sat.f32.f32 	%f140, %f139;
	fma.rm.f32 	%f141, %f140, %f122, %f121;
	add.f32 	%f142, %f141, 0fCB40007F;
	neg.f32 	%f143, %f142;
	fma.rn.f32 	%f144, %f138, 0fBFB8AA3B, %f143;
	fma.rn.f32 	%f145, %f138, 0fB2A57060, %f144;
	mov.b32 	%r55, %f141;
	shl.b32 	%r56, %r55, 23;
	mov.b32 	%f146, %r56;
	ex2.approx.ftz.f32 	%f147, %f145;
	fma.rn.f32 	%f172, %f147, %f146, %f130;
	add.s32 	%r66, %r66, 2;
$L__BB0_8:
	and.b32  	%r57, %r9, 1;
	setp.eq.b32 	%p13, %r57, 1;
	not.pred 	%p14, %p13;
	@%p14 bra 	$L__BB0_10;
	shl.b32 	%r58, %r66, 3;
	add.s32 	%r60, %r30, %r58;
	ld.shared.f32 	%f148, [%r60];
	ld.shared.f32 	%f149, [%r60+4];
	sub.f32 	%f150, %f1, %f148;
	sub.f32 	%f151, %f2, %f149;
	mul.f32 	%f152, %f150, %f150;
	mul.f32 	%f153, %f151, %f151;
	mul.f32 	%f154, %f3, %f153;
	fma.rn.f32 	%f155, %f3, %f152, %f154;
	fma.rn.f32 	%f156, %f155, 0fBBBB989D, 0f3F000000;
	cvt.sat.f32.f32 	%f157, %f156;
	mov.f32 	%f158, 0f4B400001;
	mov.f32 	%f159, 0f437C0000;
	fma.rm.f32 	%f160, %f157, %f159, %f158;
	add.f32 	%f161, %f160, 0fCB40007F;
	neg.f32 	%f162, %f161;
	fma.rn.f32 	%f163, %f155, 0fBFB8AA3B, %f162;
	fma.rn.f32 	%f164, %f155, 0fB2A57060, %f163;
	mov.b32 	%r61, %f160;
	shl.b32 	%r62, %r61, 23;
	mov.b32 	%f165, %r62;
	ex2.approx.ftz.f32 	%f166, %f164;
	fma.rn.f32 	%f172, %f166, %f165, %f172;
$L__BB0_10:
	st.global.f32 	[%rd8], %f172;
$L__BB0_11:
	cvt.u32.u64 	%r63, %rd11;
	add.s32 	%r64, %r63, 4096;
	cvt.u64.u32 	%rd31, %r64;
	setp.le.u64 	%p15, %rd16, %rd31;
	@%p15 bra 	$L__BB0_21;
$L__BB0_12:
	mov.u32 	%r7, %r67;
	add.s32 	%r31, %r1, %r7;
	cvt.u64.u32 	%rd11, %r31;
	setp.le.u64 	%p3, %rd16, %rd11;
	@%p3 bra 	$L__BB0_17;
	cvt.u32.u64 	%r32, %rd11;
	shl.b64 	%rd26, %rd11, 2;
	add.s64 	%rd12, %rd9, %rd26;
	ld.global.f32 	%f28, [%rd12];
	st.shared.f32 	[%r3], %f28;
	add.s64 	%rd13, %rd10, %rd26;
	ld.global.f32 	%f29, [%rd13];
	st.shared.f32 	[%r3+4], %f29;
	add.s32 	%r33, %r32, 1024;
	cvt.u64.u32 	%rd27, %r33;
	setp.le.u64 	%p4, %rd16, %rd27;
	@%p4 bra 	$L__BB0_17;
	ld.global.f32 	%f30, [%rd12+4096];
	st.shared.f32 	[%r3+8192], %f30;
	ld.global.f32 	%f31, [%rd13+4096];
	st.shared.f32 	[%r3+8196], %f31;
	add.s32 	%r35, %r32, 2048;
	cvt.u64.u32 	%rd28, %r35;
	setp.le.u64 	%p5, %rd16, %rd28;
	@%p5 bra 	$L__BB0_17;
	ld.global.f32 	%f32, [%rd12+8192];
	st.shared.f32 	[%r3+16384], %f32;
	ld.global.f32 	%f33, [%rd13+8192];
	st.shared.f32 	[%r3+16388], %f33;
	add.s32 	%r37, %r32, 3072;
	cvt.u64.u32 	%rd29, %r37;
	setp.le.u64 	%p6, %rd16, %rd29;
	@%p6 bra 	$L__BB0_17;
	ld.global.f32 	%f34, [%rd12+12288];
	st.shared.f32 	[%r3+24576], %f34;
	ld.global.f32 	%f35, [%rd13+12288];
	st.shared.f32 	[%r3+24580], %f35;
$L__BB0_17:
	bar.sync 	0;
	add.s32 	%r67, %r7, 4096;
	cvt.u64.u32 	%rd30, %r67;
	setp.lt.u64 	%p7, %rd16, %rd30;
	sub.s32 	%r38, %r2, %r7;
	selp.b32 	%r9, %r38, 4096, %p7;
	setp.lt.s32 	%p8, %r9, 1;
	@%p8 bra 	$L__BB0_11;
	ld.global.f32 	%f172, [%rd8];
	and.b32  	%r10, %r9, 3;
	setp.lt.u32 	%p9, %r9, 4;
	mov.b32 	%r66, 0;
	@%p9 bra 	$L__BB0_5;
	and.b32  	%r66, %r9, 2147483644;
	add.s32 	%r68, %r30, 16;
	neg.s32 	%r69, %r66;
$L__BB0_20:
	.pragma "nounroll";
	ld.shared.f32 	%f37, [%r68+-16];
	ld.shared.f32 	%f38, [%r68+-12];
	sub.f32 	%f39, %f1, %f37;
	sub.f32 	%f40, %f2, %f38;
	mul.f32 	%f41, %f39, %f39;
	mul.f32 	%f42, %f40, %f40;
	mul.f32 	%f43, %f3, %f42;
	fma.rn.f32 	%f44, %f3, %f41, %f43;
	fma.rn.f32 	%f45, %f44, 0fBBBB989D, 0f3F000000;
	cvt.sat.f32.f32 	%f46, %f45;
	mov.f32 	%f47, 0f4B400001;
	mov.f32 	%f48, 0f437C0000;
	fma.rm.f32 	%f49, %f46, %f48, %f47;
	add.f32 	%f50, %f49, 0fCB40007F;
	neg.f32 	%f51, %f50;
	fma.rn.f32 	%f52, %f44, 0fBFB8AA3B, %f51;
	fma.rn.f32 	%f53, %f44, 0fB2A57060, %f52;
	mov.b32 	%r42, %f49;
	shl.b32 	%r43, %r42, 23;
	mov.b32 	%f54, %r43;
	ex2.approx.ftz.f32 	%f55, %f53;
	fma.rn.f32 	%f56, %f55, %f54, %f172;
	ld.shared.f32 	%f57, [%r68+-8];
	ld.shared.f32 	%f58, [%r68+-4];
	sub.f32 	%f59, %f1, %f57;
	sub.f32 	%f60, %f2, %f58;
	mul.f32 	%f61, %f59, %f59;
	mul.f32 	%f62, %f60, %f60;
	mul.f32 	%f63, %f3, %f62;
	fma.rn.f32 	%f64, %f3, %f61, %f63;
	fma.rn.f32 	%f65, %f64, 0fBBBB989D, 0f3F000000;
	cvt.sat.f32.f32 	%f66, %f65;
	fma.rm.f32 	%f67, %f66, %f48, %f47;
	add.f32 	%f68, %f67, 0fCB40007F;
	neg.f32 	%f69, %f68;
	fma.rn.f32 	%f70, %f64, 0fBFB8AA3B, %f69;
	fma.rn.f32 	%f71, %f64, 0fB2A57060, %f70;
	mov.b32 	%r44, %f67;
	shl.b32 	%r45, %r44, 23;
	mov.b32 	%f72, %r45;
	ex2.approx.ftz.f32 	%f73, %f71;
	fma.rn.f32 	%f74, %f73, %f72, %f56;
	ld.shared.f32 	%f75, [%r68];
	ld.shared.f32 	%f76, [%r68+4];
	sub.f32 	%f77, %f1, %f75;
	sub.f32 	%f78, %f2, %f76;
	mul.f32 	%f79, %f77, %f77;
	mul.f32 	%f80, %f78, %f78;
	mul.f32 	%f81, %f3, %f80;
	fma.rn.f32 	%f82, %f3, %f79, %f81;
	fma.rn.f32 	%f83, %f82, 0fBBBB989D, 0f3F000000;
	cvt.sat.f32.f32 	%f84, %f83;
	fma.rm.f32 	%f85, %f84, %f48, %f47;
	add.f32 	%f86, %f85, 0fCB40007F;
	neg.f32 	%f87, %f86;
	fma.rn.f32 	%f88, %f82, 0fBFB8AA3B, %f87;
	fma.rn.f32 	%f89, %f82, 0fB2A57060, %f88;
	mov.b32 	%r46, %f85;
	shl.b32 	%r47, %r46, 23;
	mov.b32 	%f90, %r47;
	ex2.approx.ftz.f32 	%f91, %f89;
	fma.rn.f32 	%f92, %f91, %f90, %f74;
	ld.shared.f32 	%f93, [%r68+8];
	ld.shared.f32 	%f94, [%r68+12];
	sub.f32 	%f95, %f1, %f93;
	sub.f32 	%f96, %f2, %f94;
	mul.f32 	%f97, %f95, %f95;
	mul.f32 	%f98, %f96, %f96;
	mul.f32 	%f99, %f3, %f98;
	fma.rn.f32 	%f100, %f3, %f97, %f99;
	fma.rn.f32 	%f101, %f100, 0fBBBB989D, 0f3F000000;
	cvt.sat.f32.f32 	%f102, %f101;
	fma.rm.f32 	%f103, %f102, %f48, %f47;
	add.f32 	%f104, %f103, 0fCB40007F;
	neg.f32 	%f105, %f104;
	fma.rn.f32 	%f106, %f100, 0fBFB8AA3B, %f105;
	fma.rn.f32 	%f107, %f100, 0fB2A57060, %f106;
	mov.b32 	%r48, %f103;
	shl.b32 	%r49, %r48, 23;
	mov.b32 	%f108, %r49;
	ex2.approx.ftz.f32 	%f109, %f107;
	fma.rn.f32 	%f172, %f109, %f108, %f92;
	add.s32 	%r69, %r69, 4;
	add.s32 	%r68, %r68, 32;
	setp.eq.s32 	%p10, %r69, 0;
	@%p10 bra 	$L__BB0_5;
	bra.uni 	$L__BB0_20;
$L__BB0_21:
	ret;

}


// ===== COMPILED SASS (sm_100) =====

	.target	sm_100

	.elftype	@"ET_EXEC"


//--------------------- .note.nv.tkinfo           --------------------------
	.section	.note.nv.tkinfo,"",@"SHT_NOTE"
	.sectionflags	@"SHF_NOTE_NV_TKINFO"
	.tkinfo
        /*0018*/ 	.word	0x00000002
        /*0030*/ 	.string	""
        /*0030*/ 	.string	"ptxas"
        /*0030*/ 	.string	"Cuda compilation tools, release 13.0, V13.0.88"
        /*0030*/ 	.string	"Build cuda_13.0.r13.0/compiler.36424714_0"
        /*0030*/ 	.string	"-arch sm_100 -m 64 "



//--------------------- .note.nv.cuinfo           --------------------------
	.section	.note.nv.cuinfo,"",@"SHT_NOTE"
	.sectionflags	@"SHF_NOTE_NV_CUINFO"
        /*0018*/ 	.short	0x0002
        /*001a*/ 	.short	0x0064
        /*001c*/ 	.short	0x0082
	.zero		2


//--------------------- .nv.info                  --------------------------
	.section	.nv.info,"",@"SHT_CUDA_INFO"
	.align	4


	//----- nvinfo : EIATTR_REGCOUNT
	.align		4
        /*0000*/ 	.byte	0x04, 0x2f
        /*0002*/ 	.short	(.L_1 - .L_0)
	.align		4
.L_0:
        /*0004*/ 	.word	index@(_Z24KDEEstimator2DCUDAKernelPKfS0_mfffffPfm)
        /*0008*/ 	.word	0x00000018


	//----- nvinfo : EIATTR_FRAME_SIZE
	.align		4
.L_1:
        /*000c*/ 	.byte	0x04, 0x11
        /*000e*/ 	.short	(.L_3 - .L_2)
	.align		4
.L_2:
        /*0010*/ 	.word	index@($__internal_1_$__cuda_sm3x_div_rn_noftz_f32_slowpath)
        /*0014*/ 	.word	0x00000000


	//----- nvinfo : EIATTR_FRAME_SIZE
	.align		4
.L_3:
        /*0018*/ 	.byte	0x04, 0x11
        /*001a*/ 	.short	(.L_5 - .L_4)
	.align		4
.L_4:
        /*001c*/ 	.word	index@($__internal_0_$__cuda_sm20_div_u64)
        /*0020*/ 	.word	0x00000000


	//----- nvinfo : EIATTR_FRAME_SIZE
	.align		4
.L_5:
        /*0024*/ 	.byte	0x04, 0x11
        /*0026*/ 	.short	(.L_7 - .L_6)
	.align		4
.L_6:
        /*0028*/ 	.word	index@(_Z24KDEEstimator2DCUDAKernelPKfS0_mfffffPfm)
        /*002c*/ 	.word	0x00000000


	//----- nvinfo : EIATTR_MIN_STACK_SIZE
	.align		4
.L_7:
        /*0030*/ 	.byte	0x04, 0x12
        /*0032*/ 	.short	(.L_9 - .L_8)
	.align		4
.L_8:
        /*0034*/ 	.word	index@(_Z24KDEEstimator2DCUDAKernelPKfS0_mfffffPfm)
        /*0038*/ 	.word	0x00000000
.L_9:


//--------------------- .nv.compat                --------------------------
	.section	.nv.compat,"",@"SHT_CUDA_COMPAT_INFO"
	.align	4
        /*0000*/ 	.byte	0x02, 0x09, 0x00, 0x00, 0x02, 0x02, 0x01, 0x00, 0x02, 0x05, 0x05, 0x00, 0x03, 0x07, 0x01, 0x01
        /*0010*/ 	.byte	0x02, 0x03, 0x00, 0x00, 0x02, 0x06, 0x01, 0x00, 0x04, 0x0b, 0x08, 0x00, 0x01, 0x00, 0x00, 0x00
        /*0020*/ 	.byte	0x00, 0x00, 0x00, 0x00


//--------------------- .nv.info._Z24KDEEstimator2DCUDAKernelPKfS0_mfffffPfm --------------------------
	.section	.nv.info._Z24KDEEstimator2DCUDAKernelPKfS0_mfffffPfm,"",@"SHT_CUDA_INFO"
	.sectionflags	@""
	.align	4


	//----- nvinfo : EIATTR_CUDA_API_VERSION
	.align		4
        /*0000*/ 	.byte	0x04, 0x37
        /*0002*/ 	.short	(.L_11 - .L_10)
.L_10:
        /*0004*/ 	.word	0x00000082


	//----- nvinfo : EIATTR_KPARAM_INFO
	.align		4
.L_11:
        /*0008*/ 	.byte	0x04, 0x17
        /*000a*/ 	.short	(.L_13 - .L_12)
.L_12:
        /*000c*/ 	.word	0x00000000
        /*0010*/ 	.short	0x0009
        /*0012*/ 	.short	0x0038
        /*0014*/ 	.byte	0x00, 0xf0, 0x21, 0x00


	//----- nvinfo : EIATTR_KPARAM_INFO
	.align		4
.L_13:
        /*0018*/ 	.byte	0x04, 0x17
        /*001a*/ 	.short	(.L_15 - .L_14)
.L_14:
        /*001c*/ 	.word	0x00000000
        /*0020*/ 	.short	0x0008
        /*0022*/ 	.short	0x0030
        /*0024*/ 	.byte	0x00, 0xf5, 0x21, 0x00


	//----- nvinfo : EIATTR_KPARAM_INFO
	.align		4
.L_15:
        /*0028*/ 	.byte	0x04, 0x17
        /*002a*/ 	.short	(.L_17 - .L_16)
.L_16:
        /*002c*/ 	.word	0x00000000
        /*0030*/ 	.short	0x0007
        /*0032*/ 	.short	0x0028
        /*0034*/ 	.byte	0x00, 0xf0, 0x11, 0x00


	//----- nvinfo : EIATTR_KPARAM_INFO
	.align		4
.L_17:
        /*0038*/ 	.byte	0x04, 0x17
        /*003a*/ 	.short	(.L_19 - .L_18)
.L_18:
        /*003c*/ 	.word	0x00000000
        /*0040*/ 	.short	0x0006
        /*0042*/ 	.short	0x0024
        /*0044*/ 	.byte	0x00, 0xf0, 0x11, 0x00


	//----- nvinfo : EIATTR_KPARAM_INFO
	.align		4
.L_19:
        /*0048*/ 	.byte	0x04, 0x17
        /*004a*/ 	.short	(.L_21 - .L_20)
.L_20:
        /*004c*/ 	.word	0x00000000
        /*0050*/ 	.short	0x0005
        /*0052*/ 	.short	0x0020
        /*0054*/ 	.byte	0x00, 0xf0, 0x11, 0x00


	//----- nvinfo : EIATTR_KPARAM_INFO
	.align		4
.L_21:
        /*0058*/ 	.byte	0x04, 0x17
        /*005a*/ 	.short	(.L_23 - .L_22)
.L_22:
        /*005c*/ 	.word	0x00000000
        /*0060*/ 	.short	0x0004
        /*0062*/ 	.short	0x001c
        /*0064*/ 	.byte	0x00, 0xf0, 0x11, 0x00


	//----- nvinfo : EIATTR_KPARAM_INFO
	.align		4
.L_23:
        /*0068*/ 	.byte	0x04, 0x17
        /*006a*/ 	.short	(.L_25 - .L_24)
.L_24:
        /*006c*/ 	.word	0x00000000
        /*0070*/ 	.short	0x0003
        /*0072*/ 	.short	0x0018
        /*0074*/ 	.byte	0x00, 0xf0, 0x11, 0x00


	//----- nvinfo : EIATTR_KPARAM_INFO
	.align		4
.L_25:
        /*0078*/ 	.byte	0x04, 0x17
        /*007a*/ 	.short	(.L_27 - .L_26)
.L_26:
        /*007c*/ 	.word	0x00000000
        /*0080*/ 	.short	0x0002
        /*0082*/ 	.short	0x0010
        /*0084*/ 	.byte	0x00, 0xf0, 0x21, 0x00


	//----- nvinfo : EIATTR_KPARAM_INFO
	.align		4
.L_27:
        /*0088*/ 	.byte	0x04, 0x17
        /*008a*/ 	.short	(.L_29 - .L_28)
.L_28:
        /*008c*/ 	.word	0x00000000
        /*0090*/ 	.short	0x0001
        /*0092*/ 	.short	0x0008
        /*0094*/ 	.byte	0x00, 0xf5, 0x21, 0x00


	//----- nvinfo : EIATTR_KPARAM_INFO
	.align		4
.L_29:
        /*0098*/ 	.byte	0x04, 0x17
        /*009a*/ 	.short	(.L_31 - .L_30)
.L_30:
        /*009c*/ 	.word	0x00000000
        /*00a0*/ 	.short	0x0000
        /*00a2*/ 	.short	0x0000
        /*00a4*/ 	.byte	0x00, 0xf5, 0x21, 0x00


	//----- nvinfo : EIATTR_SPARSE_MMA_MASK
	.align		4
.L_31:
        /*00a8*/ 	.byte	0x03, 0x50
        /*00aa*/ 	.short	0x0000


	//----- nvinfo : EIATTR_MAXREG_COUNT
	.align		4
        /*00ac*/ 	.byte	0x03, 0x1b
        /*00ae*/ 	.short	0x00ff


	//----- nvinfo : EIATTR_NUM_BARRIERS
	.align		4
        /*00b0*/ 	.byte	0x02, 0x4c
        /*00b2*/ 	.byte	0x01
	.zero		1


	//----- nvinfo : EIATTR_MERCURY_ISA_VERSION
	.align		4
        /*00b4*/ 	.byte	0x03, 0x5f
        /*00b6*/ 	.short	0x0101


	//----- nvinfo : EIATTR_VRC_CTA_INIT_COUNT
	.align		4
        /*00b8*/ 	.byte	0x02, 0x4a
	.zero		1
	.zero		1


	//----- nvinfo : EIATTR_EXIT_INSTR_OFFSETS
	.align		4
        /*00bc*/ 	.byte	0x04, 0x1c
        /*00be*/ 	.short	(.L_33 - .L_32)


	//   ....[0]....
.L_32:
        /*00c0*/ 	.word	0x00000590


	//   ....[1]....
        /*00c4*/ 	.word	0x00001240


	//----- nvinfo : EIATTR_CRS_STACK_SIZE
	.align		4
.L_33:
        /*00c8*/ 	.byte	0x04, 0x1e
        /*00ca*/ 	.short	(.L_35 - .L_34)
.L_34:
        /*00cc*/ 	.word	0x00000000


	//----- nvinfo : EIATTR_CBANK_PARAM_SIZE
	.align		4
.L_35:
        /*00d0*/ 	.byte	0x03, 0x19
        /*00d2*/ 	.short	0x0040


	//----- nvinfo : EIATTR_PARAM_CBANK
	.align		4
        /*00d4*/ 	.byte	0x04, 0x0a
        /*00d6*/ 	.short	(.L_37 - .L_36)
	.align		4
.L_36:
        /*00d8*/ 	.word	index@(.nv.constant0._Z24KDEEstimator2DCUDAKernelPKfS0_mfffffPfm)
        /*00dc*/ 	.short	0x0380
        /*00de*/ 	.short	0x0040


	//----- nvinfo : EIATTR_SW_WAR
	.align		4
.L_37:
        /*00e0*/ 	.byte	0x04, 0x36
        /*00e2*/ 	.short	(.L_39 - .L_38)
.L_38:
        /*00e4*/ 	.word	0x00000008
.L_39:


//--------------------- .nv.callgraph             --------------------------
	.section	.nv.callgraph,"",@"SHT_CUDA_CALLGRAPH"
	.align	4
	.sectionentsize	8
	.align		4
        /*0000*/ 	.word	0x00000000
	.align		4
        /*0004*/ 	.word	0xffffffff
	.align		4
        /*0008*/ 	.word	0x00000000
	.align		4
        /*000c*/ 	.word	0xfffffffe
	.align		4
        /*0010*/ 	.word	0x00000000
	.align		4
        /*0014*/ 	.word	0xfffffffd
	.align		4
        /*0018*/ 	.word	0x00000000
	.align		4
        /*001c*/ 	.word	0xfffffffc


//--------------------- .text._Z24KDEEstimator2DCUDAKernelPKfS0_mfffffPfm --------------------------
	.section	.text._Z24KDEEstimator2DCUDAKernelPKfS0_mfffffPfm,"ax",@progbits
	.align	128
        .global         _Z24KDEEstimator2DCUDAKernelPKfS0_mfffffPfm
        .type           _Z24KDEEstimator2DCUDAKernelPKfS0_mfffffPfm,@function
        .size           _Z24KDEEstimator2DCUDAKernelPKfS0_mfffffPfm,(.L_x_29 - _Z24KDEEstimator2DCUDAKernelPKfS0_mfffffPfm)
        .other          _Z24KDEEstimator2DCUDAKernelPKfS0_mfffffPfm,@"STO_CUDA_ENTRY STV_DEFAULT"
_Z24KDEEstimator2DCUDAKernelPKfS0_mfffffPfm:
.text._Z24KDEEstimator2DCUDAKernelPKfS0_mfffffPfm:
[----:B------:R-:W-:Y:S01]  /*0000*/  LDC R1, c[0x0][0x37c] ;  /* 0x0000df00ff017b82 */ /* 0x000fe20000000800 */
[----:B------:R-:W0:Y:S07]  /*0010*/  S2R R2, SR_TID.X ;  /* 0x0000000000027919 */ /* 0x000e2e0000002100 */
[----:B------:R-:W0:Y:S01]  /*0020*/  S2UR UR4, SR_CTAID.X ;  /* 0x00000000000479c3 */ /* 0x000e220000002500 */
[----:B------:R-:W1:Y:S01]  /*0030*/  LDCU UR5, c[0x0][0x3bc] ;  /* 0x00007780ff0577ac */ /* 0x000e620008000800 */
[----:B------:R-:W-:Y:S06]  /*0040*/  BSSY.RECONVERGENT B0, `(.L_x_0) ;  /* 0x0000024000007945 */ /* 0x000fec0003800200 */
[----:B------:R-:W0:Y:S02]  /*0050*/  LDC R5, c[0x0][0x360] ;  /* 0x0000d800ff057b82 */ /* 0x000e240000000800 */
[----:B0-----:R-:W-:-:S05]  /*0060*/  IMAD R5, R5, UR4, R2 ;  /* 0x0000000405057c24 */ /* 0x001fca000f8e0202 */
[----:B------:R-:W-:-:S04]  /*0070*/  SHF.R.S32.HI R6, RZ, 0x1f, R5 ;  /* 0x0000001fff067819 */ /* 0x000fc80000011405 */
[----:B-1----:R-:W-:-:S04]  /*0080*/  LOP3.LUT R0, R6, UR5, RZ, 0xfc, !PT ;  /* 0x0000000506007c12 */ /* 0x002fc8000f8efcff */
[----:B------:R-:W-:-:S13]  /*0090*/  ISETP.NE.U32.AND P0, PT, R0, RZ, PT ;  /* 0x000000ff0000720c */ /* 0x000fda0003f05070 */
[----:B------:R-:W-:Y:S05]  /*00a0*/  @P0 BRA `(.L_x_1) ;  /* 0x00000000005c0947 */ /* 0x000fea0003800000 */
[----:B------:R-:W0:Y:S02]  /*00b0*/  LDCU UR4, c[0x0][0x3b8] ;  /* 0x00007700ff0477ac */ /* 0x000e240008000800 */
[----:B0-----:R-:W-:-:S04]  /*00c0*/  MOV R10, UR4 ;  /* 0x00000004000a7c02 */ /* 0x001fc80008000f00 */
[----:B------:R-:W0:Y:S01]  /*00d0*/  I2F.U32.RP R0, R10 ;  /* 0x0000000a00007306 */ /* 0x000e220000209000 */
[----:B------:R-:W-:-:S07]  /*00e0*/  ISETP.NE.U32.AND P2, PT, R10, RZ, PT ;  /* 0x000000ff0a00720c */ /* 0x000fce0003f45070 */
[----:B0-----:R-:W0:Y:S02]  /*00f0*/  MUFU.RCP R0, R0 ;  /* 0x0000000000007308 */ /* 0x001e240000001000 */
[----:B0-----:R-:W-:-:S06]  /*0100*/  IADD3 R8, PT, PT, R0, 0xffffffe, RZ ;  /* 0x0ffffffe00087810 */ /* 0x001fcc0007ffe0ff */
[----:B------:R0:W1:Y:S02]  /*0110*/  F2I.FTZ.U32.TRUNC.NTZ R9, R8 ;  /* 0x0000000800097305 */ /* 0x000064000021f000 */
[----:B0-----:R-:W-:Y:S02]  /*0120*/  HFMA2 R8, -RZ, RZ, 0, 0 ;  /* 0x00000000ff087431 */ /* 0x001fe400000001ff */
[----:B-1----:R-:W-:-:S05]  /*0130*/  IMAD R3, R9, R10, RZ ;  /* 0x0000000a09037224 */ /* 0x002fca00078e02ff */
[----:B------:R-:W-:-:S05]  /*0140*/  IADD3 R3, PT, PT, -R3, RZ, RZ ;  /* 0x000000ff03037210 */ /* 0x000fca0007ffe1ff */
[----:B------:R-:W-:-:S06]  /*0150*/  IMAD.HI.U32 R4, R9, R3, R8 ;  /* 0x0000000309047227 */ /* 0x000fcc00078e0008 */
[----:B------:R-:W-:-:S05]  /*0160*/  IMAD.HI.U32 R4, R4, R5, RZ ;  /* 0x0000000504047227 */ /* 0x000fca00078e00ff */
[----:B------:R-:W-:-:S05]  /*0170*/  IADD3 R3, PT, PT, -R4, RZ, RZ ;  /* 0x000000ff04037210 */ /* 0x000fca0007ffe1ff */
[----:B------:R-:W-:-:S05]  /*0180*/  IMAD R3, R10, R3, R5 ;  /* 0x000000030a037224 */ /* 0x000fca00078e0205 */
[----:B------:R-:W-:-:S13]  /*0190*/  ISETP.GE.U32.AND P0, PT, R3, R10, PT ;  /* 0x0000000a0300720c */ /* 0x000fda0003f06070 */
[----:B------:R-:W-:Y:S01]  /*01a0*/  @P0 IMAD.IADD R3, R3, 0x1, -R10 ;  /* 0x0000000103030824 */ /* 0x000fe200078e0a0a */
[----:B------:R-:W-:-:S04]  /*01b0*/  @P0 IADD3 R4, PT, PT, R4, 0x1, RZ ;  /* 0x0000000104040810 */ /* 0x000fc80007ffe0ff */
[----:B------:R-:W-:-:S13]  /*01c0*/  ISETP.GE.U32.AND P1, PT, R3, R10, PT ;  /* 0x0000000a0300720c */ /* 0x000fda0003f26070 */
[----:B------:R-:W-:Y:S02]  /*01d0*/  @P1 IADD3 R4, PT, PT, R4, 0x1, RZ ;  /* 0x0000000104041810 */ /* 0x000fe40007ffe0ff */
[----:B------:R-:W-:-:S04]  /*01e0*/  @!P2 LOP3.LUT R4, RZ, R10, RZ, 0x33, !PT ;  /* 0x0000000aff04a212 */ /* 0x000fc800078e33ff */
[----:B------:R-:W-:-:S05]  /*01f0*/  IADD3 R0, PT, PT, -R4, RZ, RZ ;  /* 0x000000ff04007210 */ /* 0x000fca0007ffe1ff */
[----:B------:R-:W-:Y:S01]  /*0200*/  IMAD R0, R10, R0, R5 ;  /* 0x000000000a007224 */ /* 0x000fe200078e0205 */
[----:B------:R-:W-:Y:S06]  /*0210*/  BRA `(.L_x_2) ;  /* 0x0000000000187947 */ /* 0x000fec0003800000 */
.L_x_1:
[----:B------:R-:W-:-:S07]  /*0220*/  MOV R0, 0x240 ;  /* 0x0000024000007802 */ /* 0x000fce0000000f00 */
[----:B------:R-:W-:Y:S05]  /*0230*/  CALL.REL.NOINC `($__internal_0_$__cuda_sm20_div_u64) ;  /* 0x0000001000087944 */ /* 0x000fea0003c00000 */
[----:B------:R-:W0:Y:S01]  /*0240*/  LDCU UR4, c[0x0][0x3b8] ;  /* 0x00007700ff0477ac */ /* 0x000e220008000800 */
[----:B------:R-:W-:Y:S02]  /*0250*/  IADD3 R0, PT, PT, -R4, RZ, RZ ;  /* 0x000000ff04007210 */ /* 0x000fe40007ffe1ff */
[----:B0-----:R-:W-:-:S05]  /*0260*/  MOV R10, UR4 ;  /* 0x00000004000a7c02 */ /* 0x001fca0008000f00 */
[----:B------:R-:W-:-:S07]  /*0270*/  IMAD R0, R0, R10, R5 ;  /* 0x0000000a00007224 */ /* 0x000fce00078e0205 */
.L_x_2:
[----:B------:R-:W-:Y:S05]  /*0280*/  BSYNC.RECONVERGENT B0 ;  /* 0x0000000000007941 */ /* 0x000fea0003800200 */
.L_x_0:
[----:B------:R-:W0:Y:S01]  /*0290*/  LDC R3, c[0x0][0x3bc] ;  /* 0x0000ef00ff037b82 */ /* 0x000e220000000800 */
[----:B------:R-:W-:Y:S01]  /*02a0*/  IADD3 R8, P0, PT, R10, -0x1, RZ ;  /* 0xffffffff0a087810 */ /* 0x000fe20007f1e0ff */
[----:B------:R-:W-:Y:S01]  /*02b0*/  BSSY.RECONVERGENT B0, `(.L_x_3) ;  /* 0x000000f000007945 */ /* 0x000fe20003800200 */
[----:B------:R-:W-:Y:S02]  /*02c0*/  I2FP.F32.S32 R0, R0 ;  /* 0x0000000000007245 */ /* 0x000fe40000201400 */
[----:B0-----:R-:W-:-:S04]  /*02d0*/  IADD3.X R9, PT, PT, R3, -0x1, RZ, P0, !PT ;  /* 0xffffffff03097810 */ /* 0x001fc800007fe4ff */
[----:B------:R-:W0:Y:S08]  /*02e0*/  I2F.U64 R3, R8 ;  /* 0x0000000800037312 */ /* 0x000e300000301000 */
[----:B0-----:R-:W0:Y:S08]  /*02f0*/  MUFU.RCP R10, R3 ;  /* 0x00000003000a7308 */ /* 0x001e300000001000 */
[----:B------:R-:W1:Y:S01]  /*0300*/  FCHK P0, R0, R3 ;  /* 0x0000000300007302 */ /* 0x000e620000000000 */
[----:B0-----:R-:W-:-:S04]  /*0310*/  FFMA R7, -R3, R10, 1 ;  /* 0x3f80000003077423 */ /* 0x001fc8000000010a */
[----:B------:R-:W-:-:S04]  /*0320*/  FFMA R7, R10, R7, R10 ;  /* 0x000000070a077223 */ /* 0x000fc8000000000a */
[----:B------:R-:W-:-:S04]  /*0330*/  FFMA R10, R0, R7, RZ ;  /* 0x00000007000a7223 */ /* 0x000fc800000000ff */
[----:B------:R-:W-:-:S04]  /*0340*/  FFMA R11, -R3, R10, R0 ;  /* 0x0000000a030b7223 */ /* 0x000fc80000000100 */
[----:B------:R-:W-:Y:S01]  /*0350*/  FFMA R7, R7, R11, R10 ;  /* 0x0000000b07077223 */ /* 0x000fe2000000000a */
[----:B-1----:R-:W-:Y:S06]  /*0360*/  @!P0 BRA `(.L_x_4) ;  /* 0x00000000000c8947 */ /* 0x002fec0003800000 */
[----:B------:R-:W-:-:S07]  /*0370*/  MOV R8, 0x390 ;  /* 0x0000039000087802 */ /* 0x000fce0000000f00 */
[----:B------:R-:W-:Y:S05]  /*0380*/  CALL.REL.NOINC `($__internal_1_$__cuda_sm3x_div_rn_noftz_f32_slowpath) ;  /* 0x0000001000b87944 */ /* 0x000fea0003c00000 */
[----:B------:R-:W-:-:S07]  /*0390*/  IMAD.MOV.U32 R7, RZ, RZ, R0 ;  /* 0x000000ffff077224 */ /* 0x000fce00078e0000 */
.L_x_4:
[----:B------:R-:W-:Y:S05]  /*03a0*/  BSYNC.RECONVERGENT B0 ;  /* 0x0000000000007941 */ /* 0x000fea0003800200 */
.L_x_3:
[----:B------:R-:W0:Y:S01]  /*03b0*/  MUFU.RCP R0, R3 ;  /* 0x0000000300007308 */ /* 0x000e220000001000 */
[----:B------:R-:W1:Y:S01]  /*03c0*/  LDC R11, c[0x0][0x39c] ;  /* 0x0000e700ff0b7b82 */ /* 0x000e620000000800 */
[----:B------:R-:W1:Y:S01]  /*03d0*/  LDCU UR4, c[0x0][0x3a0] ;  /* 0x00007400ff0477ac */ /* 0x000e620008000800 */
[----:B------:R-:W-:Y:S01]  /*03e0*/  I2FP.F32.S32 R10, R4 ;  /* 0x00000004000a7245 */ /* 0x000fe20000201400 */
[----:B------:R-:W-:Y:S01]  /*03f0*/  BSSY.RECONVERGENT B0, `(.L_x_5) ;  /* 0x000000f000007945 */ /* 0x000fe20003800200 */
[----:B------:R-:W2:Y:S03]  /*0400*/  LDCU.64 UR10, c[0x0][0x358] ;  /* 0x00006b00ff0a77ac */ /* 0x000ea60008000a00 */
[----:B------:R-:W3:Y:S01]  /*0410*/  FCHK P0, R10, R3 ;  /* 0x000000030a007302 */ /* 0x000ee20000000000 */
[----:B0-----:R-:W-:-:S04]  /*0420*/  FFMA R9, -R3, R0, 1 ;  /* 0x3f80000003097423 */ /* 0x001fc80000000100 */
[----:B------:R-:W-:-:S04]  /*0430*/  FFMA R0, R0, R9, R0 ;  /* 0x0000000900007223 */ /* 0x000fc80000000000 */
[----:B------:R-:W-:Y:S01]  /*0440*/  FFMA R9, R0, R10, RZ ;  /* 0x0000000a00097223 */ /* 0x000fe200000000ff */
[----:B-1----:R-:W-:-:S03]  /*0450*/  FADD R4, -R11, UR4 ;  /* 0x000000040b047e21 */ /* 0x002fc60008000100 */
[----:B------:R-:W-:Y:S01]  /*0460*/  FFMA R8, -R3, R9, R10 ;  /* 0x0000000903087223 */ /* 0x000fe2000000010a */
[----:B------:R-:W-:-:S03]  /*0470*/  FFMA R7, R4, R7, R11 ;  /* 0x0000000704077223 */ /* 0x000fc6000000000b */
[----:B------:R-:W-:Y:S01]  /*0480*/  FFMA R8, R0, R8, R9 ;  /* 0x0000000800087223 */ /* 0x000fe20000000009 */
[----:B--23--:R-:W-:Y:S06]  /*0490*/  @!P0 BRA `(.L_x_6) ;  /* 0x0000000000108947 */ /* 0x00cfec0003800000 */
[----:B------:R-:W-:Y:S02]  /*04a0*/  MOV R0, R10 ;  /* 0x0000000a00007202 */ /* 0x000fe40000000f00 */
[----:B------:R-:W-:-:S07]  /*04b0*/  MOV R8, 0x4d0 ;  /* 0x000004d000087802 */ /* 0x000fce0000000f00 */
[----:B------:R-:W-:Y:S05]  /*04c0*/  CALL.REL.NOINC `($__internal_1_$__cuda_sm3x_div_rn_noftz_f32_slowpath) ;  /* 0x0000001000687944 */ /* 0x000fea0003c00000 */
[----:B------:R-:W-:-:S07]  /*04d0*/  MOV R8, R0 ;  /* 0x0000000000087202 */ /* 0x000fce0000000f00 */
.L_x_6:
[----:B------:R-:W-:Y:S05]  /*04e0*/  BSYNC.RECONVERGENT B0 ;  /* 0x0000000000007941 */ /* 0x000fea0003800200 */
.L_x_5:
[----:B------:R-:W0:Y:S01]  /*04f0*/  LDCU.64 UR8, c[0x0][0x390] ;  /* 0x00007200ff0877ac */ /* 0x000e220008000a00 */
[----:B------:R-:W1:Y:S01]  /*0500*/  LDC R12, c[0x0][0x3a4] ;  /* 0x0000e900ff0c7b82 */ /* 0x000e620000000800 */
[----:B------:R-:W2:Y:S01]  /*0510*/  LDCU.64 UR6, c[0x0][0x3b0] ;  /* 0x00007600ff0677ac */ /* 0x000ea20008000a00 */
[----:B------:R-:W1:Y:S01]  /*0520*/  LDCU UR4, c[0x0][0x3a8] ;  /* 0x00007500ff0477ac */ /* 0x000e620008000800 */
[----:B0-----:R-:W-:-:S04]  /*0530*/  ISETP.GE.U32.AND P0, PT, R2, UR8, PT ;  /* 0x0000000802007c0c */ /* 0x001fc8000bf06070 */
[----:B------:R-:W-:Y:S02]  /*0540*/  ISETP.GE.U32.AND.EX P0, PT, RZ, UR9, PT, P0 ;  /* 0x00000009ff007c0c */ /* 0x000fe4000bf06100 */
[----:B--2---:R-:W-:Y:S01]  /*0550*/  LEA R4, P1, R5, UR6, 0x2 ;  /* 0x0000000605047c11 */ /* 0x004fe2000f8210ff */
[----:B-1----:R-:W-:-:S03]  /*0560*/  FADD R3, -R12, UR4 ;  /* 0x000000040c037e21 */ /* 0x002fc60008000100 */
[----:B------:R-:W-:-:S05]  /*0570*/  LEA.HI.X R5, R5, UR7, R6, 0x2, P1 ;  /* 0x0000000705057c11 */ /* 0x000fca00088f1406 */
[----:B------:R0:W-:Y:S02]  /*0580*/  STG.E desc[UR10][R4.64], RZ ;  /* 0x000000ff04007986 */ /* 0x0001e4000c10190a */
[----:B------:R-:W-:Y:S05]  /*0590*/  @P0 EXIT ;  /* 0x000000000000094d */ /* 0x000fea0003800000 */
[----:B------:R-:W1:Y:S01]  /*05a0*/  LDC R9, c[0x0][0x398] ;  /* 0x0000e600ff097b82 */ /* 0x000e620000000800 */
[----:B------:R-:W-:Y:S01]  /*05b0*/  UMOV UR4, 0x3f000000 ;  /* 0x3f00000000047882 */ /* 0x000fe20000000000 */
[----:B------:R-:W-:Y:S01]  /*05c0*/  FFMA R6, R3, R8, R12 ;  /* 0x0000000803067223 */ /* 0x000fe2000000000c */
[----:B------:R-:W-:Y:S01]  /*05d0*/  MOV R14, UR4 ;  /* 0x00000004000e7c02 */ /* 0x000fe20008000f00 */
[----:B-1----:R-:W-:-:S04]  /*05e0*/  FMUL R9, R9, R9 ;  /* 0x0000000909097220 */ /* 0x002fc80000400000 */
[----:B------:R-:W1:Y:S08]  /*05f0*/  MUFU.RCP R0, R9 ;  /* 0x0000000900007308 */ /* 0x000e700000001000 */
[----:B------:R-:W2:Y:S01]  /*0600*/  FCHK P0, R14, R9 ;  /* 0x000000090e007302 */ /* 0x000ea20000000000 */
[----:B-1----:R-:W-:-:S04]  /*0610*/  FFMA R11, -R9, R0, 1 ;  /* 0x3f800000090b7423 */ /* 0x002fc80000000100 */
[----:B------:R-:W-:-:S04]  /*0620*/  FFMA R0, R0, R11, R0 ;  /* 0x0000000b00007223 */ /* 0x000fc80000000000 */
[----:B------:R-:W-:-:S04]  /*0630*/  FFMA R10, R0, 0.5, RZ ;  /* 0x3f000000000a7823 */ /* 0x000fc800000000ff */
[----:B------:R-:W-:-:S04]  /*0640*/  FFMA R11, -R9, R10, 0.5 ;  /* 0x3f000000090b7423 */ /* 0x000fc8000000010a */
[----:B------:R-:W-:Y:S01]  /*0650*/  FFMA R0, R0, R11, R10 ;  /* 0x0000000b00007223 */ /* 0x000fe2000000000a */
[----:B--2---:R-:W-:Y:S06]  /*0660*/  @!P0 BRA `(.L_x_7) ;  /* 0x0000000000108947 */ /* 0x004fec0003800000 */
[----:B------:R-:W-:Y:S01]  /*0670*/  HFMA2 R0, -RZ, RZ, 1.75, 0 ;  /* 0x3f000000ff007431 */ /* 0x000fe200000001ff */
[----:B------:R-:W-:Y:S02]  /*0680*/  MOV R3, R9 ;  /* 0x0000000900037202 */ /* 0x000fe40000000f00 */
[----:B------:R-:W-:-:S07]  /*0690*/  MOV R8, 0x6b0 ;  /* 0x000006b000087802 */ /* 0x000fce0000000f00 */
[----:B0-----:R-:W-:Y:S05]  /*06a0*/  CALL.REL.NOINC `($__internal_1_$__cuda_sm3x_div_rn_noftz_f32_slowpath) ;  /* 0x0000000c00f07944 */ /* 0x001fea0003c00000 */
.L_x_7:
[----:B------:R-:W1:Y:S01]  /*06b0*/  S2UR UR6, SR_CgaCtaId ;  /* 0x00000000000679c3 */ /* 0x000e620000008800 */
[----:B------:R-:W-:Y:S02]  /*06c0*/  UMOV UR4, 0x400 ;  /* 0x0000040000047882 */ /* 0x000fe40000000000 */
[----:B-1----:R-:W-:-:S03]  /*06d0*/  ULEA UR6, UR6, UR4, 0x18 ;  /* 0x0000000406067291 */ /* 0x002fc6000f8ec0ff */
[----:B------:R-:W-:-:S03]  /*06e0*/  UMOV UR4, URZ ;  /* 0x000000ff00047c82 */ /* 0x000fc60008000000 */
[----:B------:R-:W-:-:S07]  /*06f0*/  LEA R3, R2, UR6, 0x3 ;  /* 0x0000000602037c11 */ /* 0x000fce000f8e18ff */
.L_x_15:
[----:B-1----:R-:W1:Y:S01]  /*0700*/  LDCU.64 UR16, c[0x0][0x390] ;  /* 0x00007200ff1077ac */ /* 0x002e620008000a00 */
[----:B------:R-:W-:Y:S01]  /*0710*/  VIADD R16, R2, UR4 ;  /* 0x0000000402107c36 */ /* 0x000fe20008000000 */
[----:B------:R-:W-:Y:S04]  /*0720*/  BSSY.RECONVERGENT B0, `(.L_x_8) ;  /* 0x0000022000007945 */ /* 0x000fe80003800200 */
[----:B-1----:R-:W-:-:S04]  /*0730*/  ISETP.GE.U32.AND P0, PT, R16, UR16, PT ;  /* 0x0000001010007c0c */ /* 0x002fc8000bf06070 */
[----:B------:R-:W-:-:S13]  /*0740*/  ISETP.GE.U32.AND.EX P0, PT, RZ, UR17, PT, P0 ;  /* 0x00000011ff007c0c */ /* 0x000fda000bf06100 */
[----:B--234-:R-:W-:Y:S05]  /*0750*/  @P0 BRA `(.L_x_9) ;  /* 0x0000000000780947 */ /* 0x01cfea0003800000 */
[----:B------:R-:W1:Y:S01]  /*0760*/  LDCU.128 UR12, c[0x0][0x380] ;  /* 0x00007000ff0c77ac */ /* 0x000e620008000c00 */
[----:B------:R-:W-:Y:S02]  /*0770*/  SHF.L.U32 R8, R16, 0x2, RZ ;  /* 0x0000000210087819 */ /* 0x000fe400000006ff */
[----:B------:R-:W-:Y:S02]  /*0780*/  SHF.R.U32.HI R9, RZ, 0x1e, R16 ;  /* 0x0000001eff097819 */ /* 0x000fe40000011610 */
[C---:B-1----:R-:W-:Y:S02]  /*0790*/  IADD3 R10, P0, PT, R8.reuse, UR12, RZ ;  /* 0x0000000c080a7c10 */ /* 0x042fe4000ff1e0ff */
[----:B------:R-:W-:Y:S02]  /*07a0*/  IADD3 R8, P1, PT, R8, UR14, RZ ;  /* 0x0000000e08087c10 */ /* 0x000fe4000ff3e0ff */
[C---:B------:R-:W-:Y:S02]  /*07b0*/  IADD3.X R11, PT, PT, R9.reuse, UR13, RZ, P0, !PT ;  /* 0x0000000d090b7c10 */ /* 0x040fe400087fe4ff */
[----:B------:R-:W-:-:S03]  /*07c0*/  IADD3.X R9, PT, PT, R9, UR15, RZ, P1, !PT ;  /* 0x0000000f09097c10 */ /* 0x000fc60008ffe4ff */
[----:B------:R-:W2:Y:S04]  /*07d0*/  LDG.E R12, desc[UR10][R10.64] ;  /* 0x0000000a0a0c7981 */ /* 0x000ea8000c1e1900 */
[----:B------:R-:W2:Y:S01]  /*07e0*/  LDG.E R13, desc[UR10][R8.64] ;  /* 0x0000000a080d7981 */ /* 0x000ea2000c1e1900 */
[----:B------:R-:W-:-:S04]  /*07f0*/  IADD3 R14, PT, PT, R16, 0x400, RZ ;  /* 0x00000400100e7810 */ /* 0x000fc80007ffe0ff */
[----:B------:R-:W-:-:S04]  /*0800*/  ISETP.GE.U32.AND P0, PT, R14, UR16, PT ;  /* 0x000000100e007c0c */ /* 0x000fc8000bf06070 */
[----:B------:R-:W-:Y:S01]  /*0810*/  ISETP.GE.U32.AND.EX P0, PT, RZ, UR17, PT, P0 ;  /* 0x00000011ff007c0c */ /* 0x000fe2000bf06100 */
[----:B--2---:R1:W-:-:S12]  /*0820*/  STS.64 [R3], R12 ;  /* 0x0000000c03007388 */ /* 0x0043d80000000a00 */
[----:B------:R-:W-:Y:S05]  /*0830*/  @P0 BRA `(.L_x_9) ;  /* 0x0000000000400947 */ /* 0x000fea0003800000 */
[----:B-1----:R-:W2:Y:S04]  /*0840*/  LDG.E R12, desc[UR10][R10.64+0x1000] ;  /* 0x0010000a0a0c7981 */ /* 0x002ea8000c1e1900 */
[----:B------:R-:W2:Y:S01]  /*0850*/  LDG.E R13, desc[UR10][R8.64+0x1000] ;  /* 0x0010000a080d7981 */ /* 0x000ea2000c1e1900 */
[----:B------:R-:W-:-:S04]  /*0860*/  IADD3 R14, PT, PT, R16, 0x800, RZ ;  /* 0x00000800100e7810 */ /* 0x000fc80007ffe0ff */
[----:B------:R-:W-:-:S04]  /*0870*/  ISETP.GE.U32.AND P0, PT, R14, UR16, PT ;  /* 0x000000100e007c0c */ /* 0x000fc8000bf06070 */
[----:B------:R-:W-:Y:S01]  /*0880*/  ISETP.GE.U32.AND.EX P0, PT, RZ, UR17, PT, P0 ;  /* 0x00000011ff007c0c */ /* 0x000fe2000bf06100 */
[----:B--2---:R2:W-:-:S12]  /*0890*/  STS.64 [R3+0x2000], R12 ;  /* 0x0020000c03007388 */ /* 0x0045d80000000a00 */
[----:B------:R-:W-:Y:S05]  /*08a0*/  @P0 BRA `(.L_x_9) ;  /* 0x0000000000240947 */ /* 0x000fea0003800000 */
[----:B--2---:R-:W-:Y:S01]  /*08b0*/  IADD3 R12, PT, PT, R16, 0xc00, RZ ;  /* 0x00000c00100c7810 */ /* 0x004fe20007ffe0ff */
[----:B------:R-:W2:Y:S03]  /*08c0*/  LDG.E R13, desc[UR10][R8.64+0x2000] ;  /* 0x0020000a080d7981 */ /* 0x000ea6000c1e1900 */
[----:B------:R-:W-:Y:S02]  /*08d0*/  ISETP.GE.U32.AND P0, PT, R12, UR16, PT ;  /* 0x000000100c007c0c */ /* 0x000fe4000bf06070 */
[----:B------:R-:W2:Y:S02]  /*08e0*/  LDG.E R12, desc[UR10][R10.64+0x2000] ;  /* 0x0020000a0a0c7981 */ /* 0x000ea4000c1e1900 */
[----:B------:R-:W-:-:S13]  /*08f0*/  ISETP.GE.U32.AND.EX P0, PT, RZ, UR17, PT, P0 ;  /* 0x00000011ff007c0c */ /* 0x000fda000bf06100 */
[----:B------:R-:W3:Y:S04]  /*0900*/  @!P0 LDG.E R14, desc[UR10][R10.64+0x3000] ;  /* 0x0030000a0a0e8981 */ /* 0x000ee8000c1e1900 */
[----:B------:R-:W3:Y:S04]  /*0910*/  @!P0 LDG.E R15, desc[UR10][R8.64+0x3000] ;  /* 0x0030000a080f8981 */ /* 0x000ee8000c1e1900 */
[----:B--2---:R4:W-:Y:S04]  /*0920*/  STS.64 [R3+0x4000], R12 ;  /* 0x0040000c03007388 */ /* 0x0049e80000000a00 */
[----:B---3--:R4:W-:Y:S02]  /*0930*/  @!P0 STS.64 [R3+0x6000], R14 ;  /* 0x0060000e03008388 */ /* 0x0089e40000000a00 */
.L_x_9:
[----:B------:R-:W-:Y:S05]  /*0940*/  BSYNC.RECONVERGENT B0 ;  /* 0x0000000000007941 */ /* 0x000fea0003800200 */
.L_x_8:
[----:B------:R-:W-:Y:S01]  /*0950*/  UIADD3 UR5, UPT, UPT, UR4, 0x1000, URZ ;  /* 0x0000100004057890 */ /* 0x000fe2000fffe0ff */
[----:B------:R-:W-:Y:S01]  /*0960*/  BAR.SYNC.DEFER_BLOCKING 0x0 ;  /* 0x0000000000007b1d */ /* 0x000fe20000010000 */
[----:B------:R-:W-:Y:S02]  /*0970*/  UIADD3 UR4, UPT, UPT, -UR4, UR16, URZ ;  /* 0x0000001004047290 */ /* 0x000fe4000fffe1ff */
[----:B------:R-:W-:-:S04]  /*0980*/  UISETP.GT.U32.AND UP0, UPT, UR5, UR16, UPT ;  /* 0x000000100500728c */ /* 0x000fc8000bf04070 */
[----:B------:R-:W-:-:S04]  /*0990*/  UISETP.GT.U32.AND.EX UP0, UPT, URZ, UR17, UPT, UP0 ;  /* 0x00000011ff00728c */ /* 0x000fc8000bf04100 */
[----:B------:R-:W-:-:S03]  /*09a0*/  USEL UR7, UR4, 0x1000, UP0 ;  /* 0x0000100004077887 */ /* 0x000fc60008000000 */
[----:B------:R-:W-:Y:S01]  /*09b0*/  UMOV UR4, UR5 ;  /* 0x0000000500047c82 */ /* 0x000fe20008000000 */
[----:B------:R-:W-:-:S09]  /*09c0*/  UISETP.GE.AND UP0, UPT, UR7, 0x1, UPT ;  /* 0x000000010700788c */ /* 0x000fd2000bf06270 */
[----:B------:R-:W-:Y:S05]  /*09d0*/  BRA.U !UP0, `(.L_x_10) ;  /* 0x00000009080c7547 */ /* 0x000fea000b800000 */
[----:B------:R3:W5:Y:S01]  /*09e0*/  LDG.E R17, desc[UR10][R4.64] ;  /* 0x0000000a04117981 */ /* 0x000762000c1e1900 */
[----:B------:R-:W-:Y:S02]  /*09f0*/  UISETP.GE.U32.AND UP1, UPT, UR7, 0x4, UPT ;  /* 0x000000040700788c */ /* 0x000fe4000bf26070 */
[----:B------:R-:W-:Y:S01]  /*0a00*/  ULOP3.LUT UR12, UR7, 0x3, URZ, 0xc0, !UPT ;  /* 0x00000003070c7892 */ /* 0x000fe2000f8ec0ff */
[----:B------:R-:W-:-:S03]  /*0a10*/  UMOV UR5, URZ ;  /* 0x000000ff00057c82 */ /* 0x000fc60008000000 */
[----:B------:R-:W-:-:S03]  /*0a20*/  UISETP.NE.AND UP0, UPT, UR12, URZ, UPT ;  /* 0x000000ff0c00728c */ /* 0x000fc6000bf05270 */
[----:B---3--:R-:W-:Y:S08]  /*0a30*/  BRA.U !UP1, `(.L_x_11) ;  /* 0x00000005090c7547 */ /* 0x008ff0000b800000 */
[----:B------:R-:W-:Y:S02]  /*0a40*/  ULOP3.LUT UR5, UR7, 0x7ffffffc, URZ, 0xc0, !UPT ;  /* 0x7ffffffc07057892 */ /* 0x000fe4000f8ec0ff */
[----:B------:R-:W-:Y:S02]  /*0a50*/  UIADD3 UR8, UPT, UPT, UR6, 0x10, URZ ;  /* 0x0000001006087890 */ /* 0x000fe4000fffe0ff */
[----:B------:R-:W-:-:S12]  /*0a60*/  UIADD3 UR9, UPT, UPT, -UR5, URZ, URZ ;  /* 0x000000ff05097290 */ /* 0x000fd8000fffe1ff */
.L_x_12:
[----:B------:R-:W3:Y:S01]  /*0a70*/  LDS.128 R8, [UR8+-0x10] ;  /* 0xfffff008ff087984 */ /* 0x000ee20008000c00 */
[----:B------:R-:W-:-:S03]  /*0a80*/  UIADD3 UR9, UPT, UPT, UR9, 0x4, URZ ;  /* 0x0000000409097890 */ /* 0x000fc6000fffe0ff */
[----:B-12-4-:R-:W1:Y:S01]  /*0a90*/  LDS.128 R12, [UR8] ;  /* 0x00000008ff0c7984 */ /* 0x016e620008000c00 */
[----:B------:R-:W-:Y:S02]  /*0aa0*/  UISETP.NE.AND UP1, UPT, UR9, URZ, UPT ;  /* 0x000000ff0900728c */ /* 0x000fe4000bf25270 */
[----:B------:R-:W-:Y:S01]  /*0ab0*/  UIADD3 UR8, UPT, UPT, UR8, 0x20, URZ ;  /* 0x0000002008087890 */ /* 0x000fe2000fffe0ff */
[C---:B---3--:R-:W-:Y:S01]  /*0ac0*/  FADD R9, R6.reuse, -R9 ;  /* 0x8000000906097221 */ /* 0x048fe20000000000 */
[C---:B------:R-:W-:Y:S01]  /*0ad0*/  FADD R8, R7.reuse, -R8 ;  /* 0x8000000807087221 */ /* 0x040fe20000000000 */
[----:B------:R-:W-:Y:S01]  /*0ae0*/  FADD R18, R6, -R11 ;  /* 0x8000000b06127221 */ /* 0x000fe20000000000 */
[----:B------:R-:W-:Y:S01]  /*0af0*/  FADD R10, R7, -R10 ;  /* 0x8000000a070a7221 */ /* 0x000fe20000000000 */
[----:B------:R-:W-:Y:S01]  /*0b00*/  FMUL R9, R9, R9 ;  /* 0x0000000909097220 */ /* 0x000fe20000400000 */
[----:B------:R-:W-:Y:S01]  /*0b10*/  FMUL R11, R8, R8 ;  /* 0x00000008080b7220 */ /* 0x000fe20000400000 */
[----:B------:R-:W-:Y:S01]  /*0b20*/  FMUL R19, R18, R18 ;  /* 0x0000001212137220 */ /* 0x000fe20000400000 */
[----:B-1----:R-:W-:Y:S01]  /*0b30*/  FADD R13, R6, -R13 ;  /* 0x8000000d060d7221 */ /* 0x002fe20000000000 */
[----:B------:R-:W-:Y:S01]  /*0b40*/  FMUL R8, R9, R0 ;  /* 0x0000000009087220 */ /* 0x000fe20000400000 */
[----:B------:R-:W-:Y:S01]  /*0b50*/  FMUL R9, R10, R10 ;  /* 0x0000000a0a097220 */ /* 0x000fe20000400000 */
[-C--:B------:R-:W-:Y:S01]  /*0b60*/  FMUL R10, R19, R0.reuse ;  /* 0x00000000130a7220 */ /* 0x080fe20000400000 */
[----:B------:R-:W-:Y:S01]  /*0b70*/  FMUL R21, R13, R13 ;  /* 0x0000000d0d157220 */ /* 0x000fe20000400000 */
[----:B------:R-:W-:Y:S01]  /*0b80*/  FFMA R11, R11, R0, R8 ;  /* 0x000000000b0b7223 */ /* 0x000fe20000000008 */
[----:B------:R-:W-:-:S02]  /*0b90*/  HFMA2 R8, -RZ, RZ, 1.75, 0 ;  /* 0x3f000000ff087431 */ /* 0x000fc400000001ff */
[-C--:B------:R-:W-:Y:S01]  /*0ba0*/  FFMA R9, R9, R0.reuse, R10 ;  /* 0x0000000009097223 */ /* 0x080fe2000000000a */
[----:B------:R-:W-:Y:S01]  /*0bb0*/  FADD R12, R7, -R12 ;  /* 0x8000000c070c7221 */ /* 0x000fe20000000000 */
[----:B------:R-:W-:Y:S02]  /*0bc0*/  IMAD.MOV.U32 R10, RZ, RZ, 0x437c0000 ;  /* 0x437c0000ff0a7424 */ /* 0x000fe400078e00ff */
[----:B------:R-:W-:Y:S01]  /*0bd0*/  FMUL R18, R21, R0 ;  /* 0x0000000015127220 */ /* 0x000fe20000400000 */
[----:B------:R-:W-:Y:S01]  /*0be0*/  FADD R21, R6, -R15 ;  /* 0x8000000f06157221 */ /* 0x000fe20000000000 */
[----:B------:R-:W-:Y:S01]  /*0bf0*/  FMUL R19, R12, R12 ;  /* 0x0000000c0c137220 */ /* 0x000fe20000400000 */
[----:B------:R-:W-:Y:S02]  /*0c00*/  FADD R20, R7, -R14 ;  /* 0x8000000e07147221 */ /* 0x000fe40000000000 */
[----:B------:R-:W-:Y:S01]  /*0c10*/  FMUL R21, R21, R21 ;  /* 0x0000001515157220 */ /* 0x000fe20000400000 */
[----:B------:R-:W-:Y:S01]  /*0c20*/  FFMA.SAT R13, R11, -0.0057249800302088260651, R8 ;  /* 0xbbbb989d0b0d7823 */ /* 0x000fe20000002008 */
[----:B------:R-:W-:Y:S01]  /*0c30*/  FFMA R15, R19, R0, R18 ;  /* 0x00000000130f7223 */ /* 0x000fe20000000012 */
[----:B------:R-:W-:Y:S01]  /*0c40*/  FMUL R19, R20, R20 ;  /* 0x0000001414137220 */ /* 0x000fe20000400000 */
[----:B------:R-:W-:Y:S01]  /*0c50*/  FMUL R20, R21, R0 ;  /* 0x0000000015147220 */ /* 0x000fe20000400000 */
[----:B------:R-:W-:Y:S01]  /*0c60*/  FFMA.RM R12, R13, R10, 12582913 ;  /* 0x4b4000010d0c7423 */ /* 0x000fe2000000400a */
[--C-:B------:R-:W-:Y:S01]  /*0c70*/  FFMA.SAT R13, R9, -0.0057249800302088260651, R8.reuse ;  /* 0xbbbb989d090d7823 */ /* 0x100fe20000002008 */
[----:B------:R-:W-:Y:S01]  /*0c80*/  FFMA.SAT R21, R15, -0.0057249800302088260651, R8 ;  /* 0xbbbb989d0f157823 */ /* 0x000fe20000002008 */
[----:B------:R-:W-:Y:S01]  /*0c90*/  FFMA R19, R19, R0, R20 ;  /* 0x0000000013137223 */ /* 0x000fe20000000014 */
[C---:B------:R-:W-:Y:S01]  /*0ca0*/  FADD R14, R12.reuse, -12583039 ;  /* 0xcb40007f0c0e7421 */ /* 0x040fe20000000000 */
[----:B------:R-:W-:Y:S01]  /*0cb0*/  FFMA.RM R13, R13, R10, 12582913 ;  /* 0x4b4000010d0d7423 */ /* 0x000fe2000000400a */
[----:B------:R-:W-:-:S02]  /*0cc0*/  SHF.L.U32 R12, R12, 0x17, RZ ;  /* 0x000000170c0c7819 */ /* 0x000fc400000006ff */
[----:B------:R-:W-:Y:S01]  /*0cd0*/  FFMA R14, R11, -1.4426950216293334961, -R14 ;  /* 0xbfb8aa3b0b0e7823 */ /* 0x000fe2000000080e */
[C---:B------:R-:W-:Y:S01]  /*0ce0*/  FADD R18, R13.reuse, -12583039 ;  /* 0xcb40007f0d127421 */ /* 0x040fe20000000000 */
[----:B------:R-:W-:Y:S02]  /*0cf0*/  SHF.L.U32 R13, R13, 0x17, RZ ;  /* 0x000000170d0d7819 */ /* 0x000fe400000006ff */
[----:B------:R-:W-:Y:S01]  /*0d00*/  FFMA R14, R11, -1.925963033500011079e-08, R14 ;  /* 0xb2a570600b0e7823 */ /* 0x000fe2000000000e */
[-C--:B------:R-:W-:Y:S01]  /*0d10*/  FFMA.RM R11, R21, R10.reuse, 12582913 ;  /* 0x4b400001150b7423 */ /* 0x080fe2000000400a */
[----:B------:R-:W-:Y:S01]  /*0d20*/  FFMA.SAT R21, R19, -0.0057249800302088260651, R8 ;  /* 0xbbbb989d13157823 */ /* 0x000fe20000002008 */
[----:B------:R-:W-:Y:S02]  /*0d30*/  FFMA R18, R9, -1.4426950216293334961, -R18 ;  /* 0xbfb8aa3b09127823 */ /* 0x000fe40000000812 */
[----:B------:R-:W-:Y:S01]  /*0d40*/  FADD R8, R11, -12583039 ;  /* 0xcb40007f0b087421 */ /* 0x000fe20000000000 */
[----:B------:R-:W-:Y:S01]  /*0d50*/  FFMA.RM R10, R21, R10, 12582913 ;  /* 0x4b400001150a7423 */ /* 0x000fe2000000400a */
[----:B------:R-:W-:Y:S01]  /*0d60*/  FFMA R18, R9, -1.925963033500011079e-08, R18 ;  /* 0xb2a5706009127823 */ /* 0x000fe20000000012 */
[----:B------:R-:W1:Y:S01]  /*0d70*/  MUFU.EX2 R14, R14 ;  /* 0x0000000e000e7308 */ /* 0x000e620000000800 */
[----:B------:R-:W-:Y:S01]  /*0d80*/  FFMA R8, R15, -1.4426950216293334961, -R8 ;  /* 0xbfb8aa3b0f087823 */ /* 0x000fe20000000808 */
[----:B------:R-:W-:Y:S01]  /*0d90*/  FADD R20, R10, -12583039 ;  /* 0xcb40007f0a147421 */ /* 0x000fe20000000000 */
[----:B------:R-:W-:-:S02]  /*0da0*/  SHF.L.U32 R11, R11, 0x17, RZ ;  /* 0x000000170b0b7819 */ /* 0x000fc400000006ff */
[----:B------:R-:W-:Y:S01]  /*0db0*/  FFMA R8, R15, -1.925963033500011079e-08, R8 ;  /* 0xb2a570600f087823 */ /* 0x000fe20000000008 */
[C---:B------:R-:W-:Y:S01]  /*0dc0*/  FFMA R20, R19.reuse, -1.4426950216293334961, -R20 ;  /* 0xbfb8aa3b13147823 */ /* 0x040fe20000000814 */
[----:B------:R-:W-:Y:S01]  /*0dd0*/  SHF.L.U32 R10, R10, 0x17, RZ ;  /* 0x000000170a0a7819 */ /* 0x000fe200000006ff */
[----:B------:R-:W2:Y:S02]  /*0de0*/  MUFU.EX2 R18, R18 ;  /* 0x0000001200127308 */ /* 0x000ea40000000800 */
[----:B------:R-:W-:-:S06]  /*0df0*/  FFMA R20, R19, -1.925963033500011079e-08, R20 ;  /* 0xb2a5706013147823 */ /* 0x000fcc0000000014 */
[----:B------:R-:W3:Y:S01]  /*0e00*/  MUFU.EX2 R8, R8 ;  /* 0x0000000800087308 */ /* 0x000ee20000000800 */
[----:B-1---5:R-:W-:-:S07]  /*0e10*/  FFMA R12, R12, R14, R17 ;  /* 0x0000000e0c0c7223 */ /* 0x022fce0000000011 */
[----:B------:R-:W1:Y:S01]  /*0e20*/  MUFU.EX2 R20, R20 ;  /* 0x0000001400147308 */ /* 0x000e620000000800 */
[----:B--2---:R-:W-:-:S04]  /*0e30*/  FFMA R12, R13, R18, R12 ;  /* 0x000000120d0c7223 */ /* 0x004fc8000000000c */
[----:B---3--:R-:W-:-:S04]  /*0e40*/  FFMA R11, R11, R8, R12 ;  /* 0x000000080b0b7223 */ /* 0x008fc8000000000c */
[----:B-1----:R-:W-:Y:S01]  /*0e50*/  FFMA R17, R10, R20, R11 ;  /* 0x000000140a117223 */ /* 0x002fe2000000000b */
[----:B------:R-:W-:Y:S06]  /*0e60*/  BRA.U UP1, `(.L_x_12) ;  /* 0xfffffffd01007547 */ /* 0x000fec000b83ffff */
.L_x_11:
[----:B------:R-:W-:Y:S05]  /*0e70*/  BRA.U !UP0, `(.L_x_13) ;  /* 0x0000000108e07547 */ /* 0x000fea000b800000 */
[----:B------:R-:W-:Y:S02]  /*0e80*/  UISETP.NE.AND UP0, UPT, UR12, 0x1, UPT ;  /* 0x000000010c00788c */ /* 0x000fe4000bf05270 */
[----:B------:R-:W-:-:S04]  /*0e90*/  ULOP3.LUT UR7, UR7, 0x1, URZ, 0xc0, !UPT ;  /* 0x0000000107077892 */ /* 0x000fc8000f8ec0ff */
[----:B------:R-:W-:-:S03]  /*0ea0*/  UISETP.NE.U32.AND UP1, UPT, UR7, 0x1, UPT ;  /* 0x000000010700788c */ /* 0x000fc6000bf25070 */
[----:B------:R-:W-:Y:S08]  /*0eb0*/  BRA.U !UP0, `(.L_x_14) ;  /* 0x0000000108847547 */ /* 0x000ff0000b800000 */
[----:B------:R-:W-:Y:S01]  /*0ec0*/  ULEA UR7, UR5, UR6, 0x3 ;  /* 0x0000000605077291 */ /* 0x000fe2000f8e18ff */
[----:B----4-:R-:W-:Y:S01]  /*0ed0*/  MOV R15, 0x3f000000 ;  /* 0x3f000000000f7802 */ /* 0x010fe20000000f00 */
[----:B------:R-:W-:-:S07]  /*0ee0*/  UIADD3 UR5, UPT, UPT, UR5, 0x2, URZ ;  /* 0x0000000205057890 */ /* 0x000fce000fffe0ff */
[----:B------:R-:W3:Y:S02]  /*0ef0*/  LDS.128 R8, [UR7] ;  /* 0x00000007ff087984 */ /* 0x000ee40008000c00 */
[C---:B---3--:R-:W-:Y:S01]  /*0f00*/  FADD R9, R6.reuse, -R9 ;  /* 0x8000000906097221 */ /* 0x048fe20000000000 */
[C---:B------:R-:W-:Y:S01]  /*0f10*/  FADD R8, R7.reuse, -R8 ;  /* 0x8000000807087221 */ /* 0x040fe20000000000 */
[----:B------:R-:W-:Y:S01]  /*0f20*/  FADD R11, R6, -R11 ;  /* 0x8000000b060b7221 */ /* 0x000fe20000000000 */
[----:B------:R-:W-:Y:S01]  /*0f30*/  FADD R10, R7, -R10 ;  /* 0x8000000a070a7221 */ /* 0x000fe20000000000 */
[----:B-12---:R-:W-:Y:S01]  /*0f40*/  FMUL R13, R9, R9 ;  /* 0x00000009090d7220 */ /* 0x006fe20000400000 */
[----:B------:R-:W-:-:S03]  /*0f50*/  FMUL R9, R8, R8 ;  /* 0x0000000808097220 */ /* 0x000fc60000400000 */
[----:B------:R-:W-:Y:S01]  /*0f60*/  FMUL R8, R13, R0 ;  /* 0x000000000d087220 */ /* 0x000fe20000400000 */
[----:B------:R-:W-:Y:S01]  /*0f70*/  FMUL R13, R11, R11 ;  /* 0x0000000b0b0d7220 */ /* 0x000fe20000400000 */
[----:B------:R-:W-:Y:S02]  /*0f80*/  FMUL R11, R10, R10 ;  /* 0x0000000a0a0b7220 */ /* 0x000fe40000400000 */
[-C--:B------:R-:W-:Y:S01]  /*0f90*/  FFMA R8, R9, R0.reuse, R8 ;  /* 0x0000000009087223 */ /* 0x080fe20000000008 */
[-C--:B------:R-:W-:Y:S01]  /*0fa0*/  FMUL R10, R13, R0.reuse ;  /* 0x000000000d0a7220 */ /* 0x080fe20000400000 */
[----:B------:R-:W-:Y:S02]  /*0fb0*/  IMAD.MOV.U32 R13, RZ, RZ, 0x437c0000 ;  /* 0x437c0000ff0d7424 */ /* 0x000fe400078e00ff */
[----:B------:R-:W-:Y:S01]  /*0fc0*/  FFMA.SAT R9, R8, -0.0057249800302088260651, R15 ;  /* 0xbbbb989d08097823 */ /* 0x000fe2000000200f */
[----:B------:R-:W-:-:S03]  /*0fd0*/  FFMA R10, R11, R0, R10 ;  /* 0x000000000b0a7223 */ /* 0x000fc6000000000a */
[----:B------:R-:W-:Y:S01]  /*0fe0*/  FFMA.RM R9, R9, R13, 12582913 ;  /* 0x4b40000109097423 */ /* 0x000fe2000000400d */
[----:B------:R-:W-:-:S03]  /*0ff0*/  FFMA.SAT R12, R10, -0.0057249800302088260651, R15 ;  /* 0xbbbb989d0a0c7823 */ /* 0x000fc6000000200f */
[----:B------:R-:W-:Y:S01]  /*1000*/  FADD R11, R9, -12583039 ;  /* 0xcb40007f090b7421 */ /* 0x000fe20000000000 */
[----:B------:R-:W-:-:S03]  /*1010*/  FFMA.RM R12, R12, R13, 12582913 ;  /* 0x4b4000010c0c7423 */ /* 0x000fc6000000400d */
[----:B------:R-:W-:Y:S01]  /*1020*/  FFMA R11, R8, -1.4426950216293334961, -R11 ;  /* 0xbfb8aa3b080b7823 */ /* 0x000fe2000000080b */
[----:B------:R-:W-:-:S03]  /*1030*/  FADD R13, R12, -12583039 ;  /* 0xcb40007f0c0d7421 */ /* 0x000fc60000000000 */
[----:B------:R-:W-:Y:S01]  /*1040*/  FFMA R11, R8, -1.925963033500011079e-08, R11 ;  /* 0xb2a57060080b7823 */ /* 0x000fe2000000000b */
[----:B------:R-:W-:Y:S01]  /*1050*/  FFMA R13, R10, -1.4426950216293334961, -R13 ;  /* 0xbfb8aa3b0a0d7823 */ /* 0x000fe2000000080d */
[----:B------:R-:W-:Y:S02]  /*1060*/  SHF.L.U32 R8, R9, 0x17, RZ ;  /* 0x0000001709087819 */ /* 0x000fe400000006ff */
[----:B------:R-:W-:Y:S01]  /*1070*/  SHF.L.U32 R9, R12, 0x17, RZ ;  /* 0x000000170c097819 */ /* 0x000fe200000006ff */
[----:B------:R-:W-:Y:S01]  /*1080*/  FFMA R13, R10, -1.925963033500011079e-08, R13 ;  /* 0xb2a570600a0d7823 */ /* 0x000fe2000000000d */
[----:B------:R-:W1:Y:S08]  /*1090*/  MUFU.EX2 R11, R11 ;  /* 0x0000000b000b7308 */ /* 0x000e700000000800 */
[----:B------:R-:W2:Y:S01]  /*10a0*/  MUFU.EX2 R13, R13 ;  /* 0x0000000d000d7308 */ /* 0x000ea20000000800 */
[----:B-1---5:R-:W-:-:S04]  /*10b0*/  FFMA R8, R8, R11, R17 ;  /* 0x0000000b08087223 */ /* 0x022fc80000000011 */
[----:B--2---:R-:W-:-:S07]  /*10c0*/  FFMA R17, R9, R13, R8 ;  /* 0x0000000d09117223 */ /* 0x004fce0000000008 */
.L_x_14:
[----:B------:R-:W-:Y:S05]  /*10d0*/  BRA.U UP1, `(.L_x_13) ;  /* 0x0000000101487547 */ /* 0x000fea000b800000 */
[----:B------:R-:W-:Y:S01]  /*10e0*/  ULEA UR5, UR5, UR6, 0x3 ;  /* 0x0000000605057291 */ /* 0x000fe2000f8e18ff */
[----:B------:R-:W-:-:S08]  /*10f0*/  MOV R10, 0x437c0000 ;  /* 0x437c0000000a7802 */ /* 0x000fd00000000f00 */
[----:B------:R-:W3:Y:S02]  /*1100*/  LDS.64 R8, [UR5] ;  /* 0x00000005ff087984 */ /* 0x000ee40008000a00 */
[----:B---3--:R-:W-:Y:S01]  /*1110*/  FADD R9, R6, -R9 ;  /* 0x8000000906097221 */ /* 0x008fe20000000000 */
[----:B------:R-:W-:-:S03]  /*1120*/  FADD R8, R7, -R8 ;  /* 0x8000000807087221 */ /* 0x000fc60000000000 */
[----:B------:R-:W-:Y:S01]  /*1130*/  FMUL R11, R9, R9 ;  /* 0x00000009090b7220 */ /* 0x000fe20000400000 */
[----:B------:R-:W-:-:S03]  /*1140*/  FMUL R9, R8, R8 ;  /* 0x0000000808097220 */ /* 0x000fc60000400000 */
[----:B------:R-:W-:Y:S01]  /*1150*/  FMUL R8, R11, R0 ;  /* 0x000000000b087220 */ /* 0x000fe20000400000 */
[----:B------:R-:W-:-:S03]  /*1160*/  HFMA2 R11, -RZ, RZ, 1.75, 0 ;  /* 0x3f000000ff0b7431 */ /* 0x000fc600000001ff */
[----:B------:R-:W-:-:S04]  /*1170*/  FFMA R8, R9, R0, R8 ;  /* 0x0000000009087223 */ /* 0x000fc80000000008 */
[----:B------:R-:W-:-:S04]  /*1180*/  FFMA.SAT R9, R8, -0.0057249800302088260651, R11 ;  /* 0xbbbb989d08097823 */ /* 0x000fc8000000200b */
[----:B------:R-:W-:-:S04]  /*1190*/  FFMA.RM R9, R9, R10, 12582913 ;  /* 0x4b40000109097423 */ /* 0x000fc8000000400a */
[----:B------:R-:W-:-:S04]  /*11a0*/  FADD R11, R9, -12583039 ;  /* 0xcb40007f090b7421 */ /* 0x000fc80000000000 */
[----:B------:R-:W-:-:S04]  /*11b0*/  FFMA R11, R8, -1.4426950216293334961, -R11 ;  /* 0xbfb8aa3b080b7823 */ /* 0x000fc8000000080b */
[----:B------:R-:W-:Y:S01]  /*11c0*/  FFMA R11, R8, -1.925963033500011079e-08, R11 ;  /* 0xb2a57060080b7823 */ /* 0x000fe2000000000b */
[----:B------:R-:W-:-:S05]  /*11d0*/  SHF.L.U32 R8, R9, 0x17, RZ ;  /* 0x0000001709087819 */ /* 0x000fca00000006ff */
[----:B------:R-:W3:Y:S02]  /*11e0*/  MUFU.EX2 R11, R11 ;  /* 0x0000000b000b7308 */ /* 0x000ee40000000800 */
[----:B---3-5:R-:W-:-:S07]  /*11f0*/  FFMA R17, R8, R11, R17 ;  /* 0x0000000b08117223 */ /* 0x028fce0000000011 */
.L_x_13:
[----:B-----5:R3:W-:Y:S02]  /*1200*/  STG.E desc[UR10][R4.64], R17 ;  /* 0x0000001104007986 */ /* 0x0207e4000c10190a */
.L_x_10:
[----:B------:R-:W-:-:S05]  /*1210*/  VIADD R16, R16, 0x1000 ;  /* 0x0000100010107836 */ /* 0x000fca0000000000 */
[----:B------:R-:W-:-:S04]  /*1220*/  ISETP.GE.U32.AND P0, PT, R16, UR16, PT ;  /* 0x0000001010007c0c */ /* 0x000fc8000bf06070 */
[----:B------:R-:W-:-:S13]  /*1230*/  ISETP.GE.U32.AND.EX P0, PT, RZ, UR17, PT, P0 ;  /* 0x00000011ff007c0c */ /* 0x000fda000bf06100 */
[----:B------:R-:W-:Y:S05]  /*1240*/  @P0 EXIT ;  /* 0x000000000000094d */ /* 0x000fea0003800000 */
[----:B------:R-:W-:Y:S05]  /*1250*/  BRA `(.L_x_15) ;  /* 0xfffffff400287947 */ /* 0x000fea000383ffff */
        .weak           $__internal_0_$__cuda_sm20_div_u64
        .type           $__internal_0_$__cuda_sm20_div_u64,@function
        .size           $__internal_0_$__cuda_sm20_div_u64,($__internal_1_$__cuda_sm3x_div_rn_noftz_f32_slowpath - $__internal_0_$__cuda_sm20_div_u64)
$__internal_0_$__cuda_sm20_div_u64:
[----:B------:R-:W0:Y:S01]  /*1260*/  LDCU.64 UR4, c[0x0][0x3b8] ;  /* 0x00007700ff0477ac */ /* 0x000e220008000a00 */
[----:B------:R-:W1:Y:S01]  /*1270*/  LDC.64 R8, c[0x0][0x3b8] ;  /* 0x0000ee00ff087b82 */ /* 0x000e620000000a00 */
[----:B0-----:R-:W0:Y:S08]  /*1280*/  I2F.U64.RP R3, UR4 ;  /* 0x0000000400037d12 */ /* 0x001e300008309000 */
[----:B0-----:R-:W0:Y:S02]  /*1290*/  MUFU.RCP R3, R3 ;  /* 0x0000000300037308 */ /* 0x001e240000001000 */
[----:B0-----:R-:W-:-:S06]  /*12a0*/  IADD3 R10, PT, PT, R3, 0x1ffffffe, RZ ;  /* 0x1ffffffe030a7810 */ /* 0x001fcc0007ffe0ff */
[----:B------:R-:W1:Y:S02]  /*12b0*/  F2I.U64.TRUNC R10, R10 ;  /* 0x0000000a000a7311 */ /* 0x000e64000020d800 */
[----:B-1----:R-:W-:-:S04]  /*12c0*/  IMAD.WIDE.U32 R12, R10, R8, RZ ;  /* 0x000000080a0c7225 */ /* 0x002fc800078e00ff */
[C---:B------:R-:W-:Y:S01]  /*12d0*/  IMAD R7, R10.reuse, R9, R13 ;  /* 0x000000090a077224 */ /* 0x040fe200078e020d */
[----:B------:R-:W-:Y:S02]  /*12e0*/  IADD3 R15, P0, PT, RZ, -R12, RZ ;  /* 0x8000000cff0f7210 */ /* 0x000fe40007f1e0ff */
[----:B------:R-:W-:Y:S01]  /*12f0*/  MOV R13, R10 ;  /* 0x0000000a000d7202 */ /* 0x000fe20000000f00 */
[----:B------:R-:W-:Y:S02]  /*1300*/  IMAD R7, R11, R8, R7 ;  /* 0x000000080b077224 */ /* 0x000fe400078e0207 */
[----:B------:R-:W-:-:S03]  /*1310*/  IMAD.HI.U32 R12, R10, R15, RZ ;  /* 0x0000000f0a0c7227 */ /* 0x000fc600078e00ff */
[----:B------:R-:W-:-:S05]  /*1320*/  IADD3.X R7, PT, PT, RZ, ~R7, RZ, P0, !PT ;  /* 0x80000007ff077210 */ /* 0x000fca00007fe4ff */
[----:B------:R-:W-:-:S04]  /*1330*/  IMAD.WIDE.U32 R12, P0, R10, R7, R12 ;  /* 0x000000070a0c7225 */ /* 0x000fc8000780000c */
[C---:B------:R-:W-:Y:S02]  /*1340*/  IMAD R17, R11.reuse, R7, RZ ;  /* 0x000000070b117224 */ /* 0x040fe400078e02ff */
[----:B------:R-:W-:-:S04]  /*1350*/  IMAD.HI.U32 R12, P1, R11, R15, R12 ;  /* 0x0000000f0b0c7227 */ /* 0x000fc8000782000c */
[----:B------:R-:W-:Y:S01]  /*1360*/  IMAD.HI.U32 R3, R11, R7, RZ ;  /* 0x000000070b037227 */ /* 0x000fe200078e00ff */
[----:B------:R-:W-:-:S04]  /*1370*/  IADD3 R13, P2, PT, R17, R12, RZ ;  /* 0x0000000c110d7210 */ /* 0x000fc80007f5e0ff */
[----:B------:R-:W-:Y:S01]  /*1380*/  IADD3.X R3, PT, PT, R3, R11, RZ, P0, !PT ;  /* 0x0000000b03037210 */ /* 0x000fe200007fe4ff */
[----:B------:R-:W-:-:S03]  /*1390*/  IMAD.WIDE.U32 R10, R13, R8, RZ ;  /* 0x000000080d0a7225 */ /* 0x000fc600078e00ff */
[----:B------:R-:W-:Y:S01]  /*13a0*/  IADD3.X R3, PT, PT, RZ, RZ, R3, P2, P1 ;  /* 0x000000ffff037210 */ /* 0x000fe200017e2403 */
[----:B------:R-:W-:Y:S01]  /*13b0*/  IMAD R4, R13, R9, R11 ;  /* 0x000000090d047224 */ /* 0x000fe200078e020b */
[----:B------:R-:W-:Y:S01]  /*13c0*/  IADD3 R7, P0, PT, RZ, -R10, RZ ;  /* 0x8000000aff077210 */ /* 0x000fe20007f1e0ff */
[----:B------:R-:W-:Y:S02]  /*13d0*/  HFMA2 R11, -RZ, RZ, 0, 0 ;  /* 0x00000000ff0b7431 */ /* 0x000fe400000001ff */
[----:B------:R-:W-:Y:S02]  /*13e0*/  IMAD R4, R3, R8, R4 ;  /* 0x0000000803047224 */ /* 0x000fe400078e0204 */
[----:B------:R-:W-:-:S03]  /*13f0*/  IMAD.HI.U32 R12, R13, R7, RZ ;  /* 0x000000070d0c7227 */ /* 0x000fc600078e00ff */
[----:B------:R-:W-:-:S05]  /*1400*/  IADD3.X R4, PT, PT, RZ, ~R4, RZ, P0, !PT ;  /* 0x80000004ff047210 */ /* 0x000fca00007fe4ff */
[----:B------:R-:W-:-:S04]  /*1410*/  IMAD.WIDE.U32 R12, P0, R13, R4, R12 ;  /* 0x000000040d0c7225 */ /* 0x000fc8000780000c */
[C---:B------:R-:W-:Y:S02]  /*1420*/  IMAD R10, R3.reuse, R4, RZ ;  /* 0x00000004030a7224 */ /* 0x040fe400078e02ff */
[----:B------:R-:W-:-:S04]  /*1430*/  IMAD.HI.U32 R7, P1, R3, R7, R12 ;  /* 0x0000000703077227 */ /* 0x000fc8000782000c */
[----:B------:R-:W-:Y:S01]  /*1440*/  IMAD.HI.U32 R4, R3, R4, RZ ;  /* 0x0000000403047227 */ /* 0x000fe200078e00ff */
[----:B------:R-:W-:-:S03]  /*1450*/  IADD3 R7, P2, PT, R10, R7, RZ ;  /* 0x000000070a077210 */ /* 0x000fc60007f5e0ff */
[----:B------:R-:W-:Y:S02]  /*1460*/  IMAD.X R3, R4, 0x1, R3, P0 ;  /* 0x0000000104037824 */ /* 0x000fe400000e0603 */
[----:B------:R-:W-:-:S03]  /*1470*/  IMAD.HI.U32 R10, R7, R5, RZ ;  /* 0x00000005070a7227 */ /* 0x000fc600078e00ff */
[----:B------:R-:W-:Y:S01]  /*1480*/  IADD3.X R3, PT, PT, RZ, RZ, R3, P2, P1 ;  /* 0x000000ffff037210 */ /* 0x000fe200017e2403 */
[----:B------:R-:W-:-:S04]  /*1490*/  IMAD.WIDE.U32 R10, R7, R6, R10 ;  /* 0x00000006070a7225 */ /* 0x000fc800078e000a */
[C---:B------:R-:W-:Y:S02]  /*14a0*/  IMAD R4, R3.reuse, R6, RZ ;  /* 0x0000000603047224 */ /* 0x040fe400078e02ff */
[----:B------:R-:W-:-:S04]  /*14b0*/  IMAD.HI.U32 R7, P0, R3, R5, R10 ;  /* 0x0000000503077227 */ /* 0x000fc8000780000a */
[----:B------:R-:W-:Y:S01]  /*14c0*/  IMAD.HI.U32 R3, R3, R6, RZ ;  /* 0x0000000603037227 */ /* 0x000fe200078e00ff */
[----:B------:R-:W-:-:S04]  /*14d0*/  IADD3 R7, P1, PT, R4, R7, RZ ;  /* 0x0000000704077210 */ /* 0x000fc80007f3e0ff */
[----:B------:R-:W-:Y:S01]  /*14e0*/  IADD3.X R3, PT, PT, R3, RZ, RZ, P0, !PT ;  /* 0x000000ff03037210 */ /* 0x000fe200007fe4ff */
[----:B------:R-:W-:-:S03]  /*14f0*/  IMAD.WIDE.U32 R10, R7, R8, RZ ;  /* 0x00000008070a7225 */ /* 0x000fc600078e00ff */
[----:B------:R-:W-:Y:S01]  /*1500*/  IADD3.X R3, PT, PT, RZ, R3, RZ, P1, !PT ;  /* 0x00000003ff037210 */ /* 0x000fe20000ffe4ff */
[----:B------:R-:W-:Y:S01]  /*1510*/  IMAD R4, R7, R9, R11 ;  /* 0x0000000907047224 */ /* 0x000fe200078e020b */
[----:B------:R-:W-:-:S03]  /*1520*/  IADD3 R11, P1, PT, -R10, R5, RZ ;  /* 0x000000050a0b7210 */ /* 0x000fc60007f3e1ff */
[-C--:B------:R-:W-:Y:S01]  /*1530*/  IMAD R3, R3, R8.reuse, R4 ;  /* 0x0000000803037224 */ /* 0x080fe200078e0204 */
[----:B------:R-:W-:Y:S01]  /*1540*/  ISETP.GE.U32.AND P0, PT, R11, R8, PT ;  /* 0x000000080b00720c */ /* 0x000fe20003f06070 */
[----:B------:R-:W-:-:S03]  /*1550*/  VIADD R4, R7, 0x1 ;  /* 0x0000000107047836 */ /* 0x000fc60000000000 */
[----:B------:R-:W-:Y:S02]  /*1560*/  IADD3.X R12, PT, PT, ~R3, R6, RZ, P1, !PT ;  /* 0x00000006030c7210 */ /* 0x000fe40000ffe5ff */
[----:B------:R-:W-:Y:S02]  /*1570*/  IADD3 R3, P1, PT, R11, -R8, RZ ;  /* 0x800000080b037210 */ /* 0x000fe40007f3e0ff */
[CC--:B------:R-:W-:Y:S02]  /*1580*/  ISETP.GE.U32.AND.EX P0, PT, R12.reuse, R9.reuse, PT, P0 ;  /* 0x000000090c00720c */ /* 0x0c0fe40003f06100 */
[----:B------:R-:W-:Y:S02]  /*1590*/  IADD3.X R10, PT, PT, R12, ~R9, RZ, P1, !PT ;  /* 0x800000090c0a7210 */ /* 0x000fe40000ffe4ff */
[----:B------:R-:W-:Y:S02]  /*15a0*/  SEL R3, R3, R11, P0 ;  /* 0x0000000b03037207 */ /* 0x000fe40000000000 */
[----:B------:R-:W-:-:S02]  /*15b0*/  SEL R10, R10, R12, P0 ;  /* 0x0000000c0a0a7207 */ /* 0x000fc40000000000 */
[----:B------:R-:W-:Y:S02]  /*15c0*/  SEL R7, R4, R7, P0 ;  /* 0x0000000704077207 */ /* 0x000fe40000000000 */
[----:B------:R-:W-:Y:S02]  /*15d0*/  ISETP.GE.U32.AND P0, PT, R3, R8, PT ;  /* 0x000000080300720c */ /* 0x000fe40003f06070 */
[----:B------:R-:W-:Y:S02]  /*15e0*/  ISETP.NE.U32.AND P1, PT, R8, RZ, PT ;  /* 0x000000ff0800720c */ /* 0x000fe40003f25070 */
[----:B------:R-:W-:Y:S02]  /*15f0*/  ISETP.GE.U32.AND.EX P0, PT, R10, R9, PT, P0 ;  /* 0x000000090a00720c */ /* 0x000fe40003f06100 */
[----:B------:R-:W-:Y:S01]  /*1600*/  ISETP.NE.AND.EX P1, PT, R9, RZ, PT, P1 ;  /* 0x000000ff0900720c */ /* 0x000fe20003f25310 */
[----:B------:R-:W-:Y:S01]  /*1610*/  HFMA2 R9, -RZ, RZ, 0, 0 ;  /* 0x00000000ff097431 */ /* 0x000fe200000001ff */
[----:B------:R-:W-:-:S02]  /*1620*/  IADD3 R4, PT, PT, R7, 0x1, RZ ;  /* 0x0000000107047810 */ /* 0x000fc40007ffe0ff */
[----:B------:R-:W-:Y:S02]  /*1630*/  MOV R8, R0 ;  /* 0x0000000000087202 */ /* 0x000fe40000000f00 */
[----:B------:R-:W-:-:S04]  /*1640*/  SEL R4, R4, R7, P0 ;  /* 0x0000000704047207 */ /* 0x000fc80000000000 */
[----:B------:R-:W-:Y:S01]  /*1650*/  SEL R4, R4, 0xffffffff, P1 ;  /* 0xffffffff04047807 */ /* 0x000fe20000800000 */
[----:B------:R-:W-:Y:S06]  /*1660*/  RET.REL.NODEC R8 `(_Z24KDEEstimator2DCUDAKernelPKfS0_mfffffPfm) ;  /* 0xffffffe808647950 */ /* 0x000fec0003c3ffff */
        .weak           $__internal_1_$__cuda_sm3x_div_rn_noftz_f32_slowpath
        .type           $__internal_1_$__cuda_sm3x_div_rn_noftz_f32_slowpath,@function
        .size           $__internal_1_$__cuda_sm3x_div_rn_noftz_f32_slowpath,(.L_x_29 - $__internal_1_$__cuda_sm3x_div_rn_noftz_f32_slowpath)
$__internal_1_$__cuda_sm3x_div_rn_noftz_f32_slowpath:
[----:B------:R-:W-:Y:S01]  /*1670*/  SHF.R.U32.HI R10, RZ, 0x17, R3 ;  /* 0x00000017ff0a7819 */ /* 0x000fe20000011603 */
[----:B------:R-:W-:Y:S01]  /*1680*/  BSSY.RECONVERGENT B1, `(.L_x_16) ;  /* 0x0000063000017945 */ /* 0x000fe20003800200 */
[----:B------:R-:W-:Y:S02]  /*1690*/  SHF.R.U32.HI R9, RZ, 0x17, R0 ;  /* 0x00000017ff097819 */ /* 0x000fe40000011600 */
[----:B------:R-:W-:Y:S02]  /*16a0*/  LOP3.LUT R10, R10, 0xff, RZ, 0xc0, !PT ;  /* 0x000000ff0a0a7812 */ /* 0x000fe400078ec0ff */
[----:B------:R-:W-:Y:S02]  /*16b0*/  LOP3.LUT R13, R9, 0xff, RZ, 0xc0, !PT ;  /* 0x000000ff090d7812 */ /* 0x000fe400078ec0ff */
[----:B------:R-:W-:Y:S02]  /*16c0*/  IADD3 R14, PT, PT, R10, -0x1, RZ ;  /* 0xffffffff0a0e7810 */ /* 0x000fe40007ffe0ff */
[----:B------:R-:W-:-:S02]  /*16d0*/  IADD3 R12, PT, PT, R13, -0x1, RZ ;  /* 0xffffffff0d0c7810 */ /* 0x000fc40007ffe0ff */
[----:B------:R-:W-:Y:S02]  /*16e0*/  ISETP.GT.U32.AND P0, PT, R14, 0xfd, PT ;  /* 0x000000fd0e00780c */ /* 0x000fe40003f04070 */
[----:B------:R-:W-:Y:S02]  /*16f0*/  MOV R11, R3 ;  /* 0x00000003000b7202 */ /* 0x000fe40000000f00 */
[----:B------:R-:W-:-:S13]  /*1700*/  ISETP.GT.U32.OR P0, PT, R12, 0xfd, P0 ;  /* 0x000000fd0c00780c */ /* 0x000fda0000704470 */
[----:B------:R-:W-:Y:S01]  /*1710*/  @!P0 IMAD.MOV.U32 R9, RZ, RZ, RZ ;  /* 0x000000ffff098224 */ /* 0x000fe200078e00ff */
[----:B------:R-:W-:Y:S06]  /*1720*/  @!P0 BRA `(.L_x_17) ;  /* 0x00000000005c8947 */ /* 0x000fec0003800000 */
[----:B------:R-:W-:Y:S02]  /*1730*/  FSETP.GTU.FTZ.AND P0, PT, |R0|, +INF , PT ;  /* 0x7f8000000000780b */ /* 0x000fe40003f1c200 */
[----:B------:R-:W-:-:S04]  /*1740*/  FSETP.GTU.FTZ.AND P1, PT, |R3|, +INF , PT ;  /* 0x7f8000000300780b */ /* 0x000fc80003f3c200 */
[----:B------:R-:W-:-:S13]  /*1750*/  PLOP3.LUT P0, PT, P0, P1, PT, 0xf8, 0x8f ;  /* 0x00000000008f781c */ /* 0x000fda0000703f70 */
[----:B------:R-:W-:Y:S05]  /*1760*/  @P0 BRA `(.L_x_18) ;  /* 0x00000004004c0947 */ /* 0x000fea0003800000 */
[----:B------:R-:W-:-:S13]  /*1770*/  LOP3.LUT P0, RZ, R11, 0x7fffffff, R0, 0xc8, !PT ;  /* 0x7fffffff0bff7812 */ /* 0x000fda000780c800 */
[----:B------:R-:W-:Y:S05]  /*1780*/  @!P0 BRA `(.L_x_19) ;  /* 0x00000004003c8947 */ /* 0x000fea0003800000 */
[C---:B------:R-:W-:Y:S02]  /*1790*/  FSETP.NEU.FTZ.AND P2, PT, |R0|.reuse, +INF , PT ;  /* 0x7f8000000000780b */ /* 0x040fe40003f5d200 */
[----:B------:R-:W-:Y:S02]  /*17a0*/  FSETP.NEU.FTZ.AND P1, PT, |R3|, +INF , PT ;  /* 0x7f8000000300780b */ /* 0x000fe40003f3d200 */
[----:B------:R-:W-:-:S11]  /*17b0*/  FSETP.NEU.FTZ.AND P0, PT, |R0|, +INF , PT ;  /* 0x7f8000000000780b */ /* 0x000fd60003f1d200 */
[----:B------:R-:W-:Y:S05]  /*17c0*/  @!P1 BRA !P2, `(.L_x_19) ;  /* 0x00000004002c9947 */ /* 0x000fea0005000000 */
[----:B------:R-:W-:-:S04]  /*17d0*/  LOP3.LUT P2, RZ, R0, 0x7fffffff, RZ, 0xc0, !PT ;  /* 0x7fffffff00ff7812 */ /* 0x000fc8000784c0ff */
[----:B------:R-:W-:-:S13]  /*17e0*/  PLOP3.LUT P1, PT, P1, P2, PT, 0x2f, 0xf2 ;  /* 0x0000000000f2781c */ /* 0x000fda0000f24577 */
[----:B------:R-:W-:Y:S05]  /*17f0*/  @P1 BRA `(.L_x_20) ;  /* 0x0000000400181947 */ /* 0x000fea0003800000 */
[----:B------:R-:W-:-:S04]  /*1800*/  LOP3.LUT P1, RZ, R11, 0x7fffffff, RZ, 0xc0, !PT ;  /* 0x7fffffff0bff7812 */ /* 0x000fc8000782c0ff */
[----:B------:R-:W-:-:S13]  /*1810*/  PLOP3.LUT P0, PT, P0, P1, PT, 0x2f, 0xf2 ;  /* 0x0000000000f2781c */ /* 0x000fda0000702577 */
[----:B------:R-:W-:Y:S05]  /*1820*/  @P0 BRA `(.L_x_21) ;  /* 0x0000000400000947 */ /* 0x000fea0003800000 */
[----:B------:R-:W-:Y:S02]  /*1830*/  ISETP.GE.AND P0, PT, R12, RZ, PT ;  /* 0x000000ff0c00720c */ /* 0x000fe40003f06270 */
[----:B------:R-:W-:-:S11]  /*1840*/  ISETP.GE.AND P1, PT, R14, RZ, PT ;  /* 0x000000ff0e00720c */ /* 0x000fd60003f26270 */
[----:B------:R-:W-:Y:S01]  /*1850*/  @P0 MOV R9, RZ ;  /* 0x000000ff00090202 */ /* 0x000fe20000000f00 */
[----:B------:R-:W-:Y:S01]  /*1860*/  @!P0 FFMA R0, R0, 1.84467440737095516160e+19, RZ ;  /* 0x5f80000000008823 */ /* 0x000fe200000000ff */
[----:B------:R-:W-:Y:S01]  /*1870*/  @!P0 MOV R9, 0xffffffc0 ;  /* 0xffffffc000098802 */ /* 0x000fe20000000f00 */
[----:B------:R-:W-:-:S03]  /*1880*/  @!P1 FFMA R11, R3, 1.84467440737095516160e+19, RZ ;  /* 0x5f800000030b9823 */ /* 0x000fc600000000ff */
[----:B------:R-:W-:-:S07]  /*1890*/  @!P1 IADD3 R9, PT, PT, R9, 0x40, RZ ;  /* 0x0000004009099810 */ /* 0x000fce0007ffe0ff */
.L_x_17:
[----:B------:R-:W-:Y:S01]  /*18a0*/  LEA R12, R10, 0xc0800000, 0x17 ;  /* 0xc08000000a0c7811 */ /* 0x000fe200078eb8ff */
[----:B------:R-:W-:Y:S01]  /*18b0*/  BSSY.RECONVERGENT B2, `(.L_x_22) ;  /* 0x0000036000027945 */ /* 0x000fe20003800200 */
[----:B------:R-:W-:Y:S02]  /*18c0*/  IADD3 R13, PT, PT, R13, -0x7f, RZ ;  /* 0xffffff810d0d7810 */ /* 0x000fe40007ffe0ff */
[----:B------:R-:W-:-:S03]  /*18d0*/  IADD3 R12, PT, PT, -R12, R11, RZ ;  /* 0x0000000b0c0c7210 */ /* 0x000fc60007ffe1ff */
[C---:B------:R-:W-:Y:S01]  /*18e0*/  IMAD R0, R13.reuse, -0x800000, R0 ;  /* 0xff8000000d007824 */ /* 0x040fe200078e0200 */
[----:B------:R0:W1:Y:S01]  /*18f0*/  MUFU.RCP R11, R12 ;  /* 0x0000000c000b7308 */ /* 0x0000620000001000 */
[----:B------:R-:W-:Y:S01]  /*1900*/  FADD.FTZ R15, -R12, -RZ ;  /* 0x800000ff0c0f7221 */ /* 0x000fe20000010100 */
[----:B0-----:R-:W-:-:S04]  /*1910*/  IADD3 R12, PT, PT, R13, 0x7f, -R10 ;  /* 0x0000007f0d0c7810 */ /* 0x001fc80007ffe80a */
[----:B------:R-:W-:Y:S01]  /*1920*/  IADD3 R9, PT, PT, R12, R9, RZ ;  /* 0x000000090c097210 */ /* 0x000fe20007ffe0ff */
[----:B-1----:R-:W-:-:S04]  /*1930*/  FFMA R14, R11, R15, 1 ;  /* 0x3f8000000b0e7423 */ /* 0x002fc8000000000f */
[----:B------:R-:W-:-:S04]  /*1940*/  FFMA R11, R11, R14, R11 ;  /* 0x0000000e0b0b7223 */ /* 0x000fc8000000000b */
[----:B------:R-:W-:-:S04]  /*1950*/  FFMA R14, R0, R11, RZ ;  /* 0x0000000b000e7223 */ /* 0x000fc800000000ff */
[----:B------:R-:W-:-:S04]  /*1960*/  FFMA R16, R15, R14, R0 ;  /* 0x0000000e0f107223 */ /* 0x000fc80000000000 */
[----:B------:R-:W-:-:S04]  /*1970*/  FFMA R16, R11, R16, R14 ;  /* 0x000000100b107223 */ /* 0x000fc8000000000e */
[----:B------:R-:W-:-:S04]  /*1980*/  FFMA R15, R15, R16, R0 ;  /* 0x000000100f0f7223 */ /* 0x000fc80000000000 */
[----:B------:R-:W-:-:S05]  /*1990*/  FFMA R0, R11, R15, R16 ;  /* 0x0000000f0b007223 */ /* 0x000fca0000000010 */
[----:B------:R-:W-:-:S04]  /*19a0*/  SHF.R.U32.HI R10, RZ, 0x17, R0 ;  /* 0x00000017ff0a7819 */ /* 0x000fc80000011600 */
[----:B------:R-:W-:-:S05]  /*19b0*/  LOP3.LUT R10, R10, 0xff, RZ, 0xc0, !PT ;  /* 0x000000ff0a0a7812 */ /* 0x000fca00078ec0ff */
[----:B------:R-:W-:-:S05]  /*19c0*/  IMAD.IADD R13, R10, 0x1, R9 ;  /* 0x000000010a0d7824 */ /* 0x000fca00078e0209 */
[----:B------:R-:W-:-:S04]  /*19d0*/  IADD3 R10, PT, PT, R13, -0x1, RZ ;  /* 0xffffffff0d0a7810 */ /* 0x000fc80007ffe0ff */
[----:B------:R-:W-:-:S13]  /*19e0*/  ISETP.GE.U32.AND P0, PT, R10, 0xfe, PT ;  /* 0x000000fe0a00780c */ /* 0x000fda0003f06070 */
[----:B------:R-:W-:Y:S05]  /*19f0*/  @!P0 BRA `(.L_x_23) ;  /* 0x0000000000808947 */ /* 0x000fea0003800000 */
[----:B------:R-:W-:-:S13]  /*1a00*/  ISETP.GT.AND P0, PT, R13, 0xfe, PT ;  /* 0x000000fe0d00780c */ /* 0x000fda0003f04270 */
[----:B------:R-:W-:Y:S05]  /*1a10*/  @P0 BRA `(.L_x_24) ;  /* 0x00000000006c0947 */ /* 0x000fea0003800000 */
[----:B------:R-:W-:-:S13]  /*1a20*/  ISETP.GE.AND P0, PT, R13, 0x1, PT ;  /* 0x000000010d00780c */ /* 0x000fda0003f06270 */
[----:B------:R-:W-:Y:S05]  /*1a30*/  @P0 BRA `(.L_x_25) ;  /* 0x0000000000740947 */ /* 0x000fea0003800000 */
[----:B------:R-:W-:Y:S02]  /*1a40*/  ISETP.GE.AND P0, PT, R13, -0x18, PT ;  /* 0xffffffe80d00780c */ /* 0x000fe40003f06270 */
[----:B------:R-:W-:-:S11]  /*1a50*/  LOP3.LUT R0, R0, 0x80000000, RZ, 0xc0, !PT ;  /* 0x8000000000007812 */ /* 0x000fd600078ec0ff */
[----:B------:R-:W-:Y:S05]  /*1a60*/  @!P0 BRA `(.L_x_25) ;  /* 0x0000000000688947 */ /* 0x000fea0003800000 */
[CCC-:B------:R-:W-:Y:S01]  /*1a70*/  FFMA.RZ R9, R11.reuse, R15.reuse, R16.reuse ;  /* 0x0000000f0b097223 */ /* 0x1c0fe2000000c010 */
[-CC-:B------:R-:W-:Y:S01]  /*1a80*/  FFMA.RM R10, R11, R15.reuse, R16.reuse ;  /* 0x0000000f0b0a7223 */ /* 0x180fe20000004010 */
[C---:B------:R-:W-:Y:S02]  /*1a90*/  ISETP.NE.AND P2, PT, R13.reuse, RZ, PT ;  /* 0x000000ff0d00720c */ /* 0x040fe40003f45270 */
[----:B------:R-:W-:Y:S02]  /*1aa0*/  ISETP.NE.AND P1, PT, R13, RZ, PT ;  /* 0x000000ff0d00720c */ /* 0x000fe40003f25270 */
[----:B------:R-:W-:Y:S01]  /*1ab0*/  LOP3.LUT R12, R9, 0x7fffff, RZ, 0xc0, !PT ;  /* 0x007fffff090c7812 */ /* 0x000fe200078ec0ff */
[----:B------:R-:W-:Y:S01]  /*1ac0*/  FFMA.RP R9, R11, R15, R16 ;  /* 0x0000000f0b097223 */ /* 0x000fe20000008010 */
[----:B------:R-:W-:Y:S02]  /*1ad0*/  IADD3 R11, PT, PT, R13, 0x20, RZ ;  /* 0x000000200d0b7810 */ /* 0x000fe40007ffe0ff */
[----:B------:R-:W-:-:S02]  /*1ae0*/  LOP3.LUT R12, R12, 0x800000, RZ, 0xfc, !PT ;  /* 0x008000000c0c7812 */ /* 0x000fc400078efcff */
[----:B------:R-:W-:Y:S02]  /*1af0*/  IADD3 R13, PT, PT, -R13, RZ, RZ ;  /* 0x000000ff0d0d7210 */ /* 0x000fe40007ffe1ff */
[----:B------:R-:W-:Y:S02]  /*1b00*/  SHF.L.U32 R11, R12, R11, RZ ;  /* 0x0000000b0c0b7219 */ /* 0x000fe400000006ff */
[----:B------:R-:W-:Y:S02]  /*1b10*/  FSETP.NEU.FTZ.AND P0, PT, R9, R10, PT ;  /* 0x0000000a0900720b */ /* 0x000fe40003f1d000 */
[----:B------:R-:W-:Y:S02]  /*1b20*/  SEL R9, R13, RZ, P2 ;  /* 0x000000ff0d097207 */ /* 0x000fe40001000000 */
[----:B------:R-:W-:Y:S02]  /*1b30*/  ISETP.NE.AND P1, PT, R11, RZ, P1 ;  /* 0x000000ff0b00720c */ /* 0x000fe40000f25270 */
[----:B------:R-:W-:-:S02]  /*1b40*/  SHF.R.U32.HI R9, RZ, R9, R12 ;  /* 0x00000009ff097219 */ /* 0x000fc4000001160c */
[----:B------:R-:W-:Y:S02]  /*1b50*/  PLOP3.LUT P0, PT, P0, P1, PT, 0xf8, 0x8f ;  /* 0x00000000008f781c */ /* 0x000fe40000703f70 */
[----:B------:R-:W-:Y:S02]  /*1b60*/  SHF.R.U32.HI R11, RZ, 0x1, R9 ;  /* 0x00000001ff0b7819 */ /* 0x000fe40000011609 */
[----:B------:R-:W-:-:S04]  /*1b70*/  SEL R10, RZ, 0x1, !P0 ;  /* 0x00000001ff0a7807 */ /* 0x000fc80004000000 */
[----:B------:R-:W-:-:S04]  /*1b80*/  LOP3.LUT R10, R10, 0x1, R11, 0xf8, !PT ;  /* 0x000000010a0a7812 */ /* 0x000fc800078ef80b */
[----:B------:R-:W-:-:S04]  /*1b90*/  LOP3.LUT R10, R10, R9, RZ, 0xc0, !PT ;  /* 0x000000090a0a7212 */ /* 0x000fc800078ec0ff */
[----:B------:R-:W-:-:S04]  /*1ba0*/  IADD3 R11, PT, PT, R11, R10, RZ ;  /* 0x0000000a0b0b7210 */ /* 0x000fc80007ffe0ff */
[----:B------:R-:W-:Y:S01]  /*1bb0*/  LOP3.LUT R0, R11, R0, RZ, 0xfc, !PT ;  /* 0x000000000b007212 */ /* 0x000fe200078efcff */
[----:B------:R-:W-:Y:S06]  /*1bc0*/  BRA `(.L_x_25) ;  /* 0x0000000000107947 */ /* 0x000fec0003800000 */
.L_x_24:
[----:B------:R-:W-:-:S04]  /*1bd0*/  LOP3.LUT R0, R0, 0x80000000, RZ, 0xc0, !PT ;  /* 0x8000000000007812 */ /* 0x000fc800078ec0ff */
[----:B------:R-:W-:Y:S01]  /*1be0*/  LOP3.LUT R0, R0, 0x7f800000, RZ, 0xfc, !PT ;  /* 0x7f80000000007812 */ /* 0x000fe200078efcff */
[----:B------:R-:W-:Y:S06]  /*1bf0*/  BRA `(.L_x_25) ;  /* 0x0000000000047947 */ /* 0x000fec0003800000 */
.L_x_23:
[----:B------:R-:W-:-:S07]  /*1c00*/  LEA R0, R9, R0, 0x17 ;  /* 0x0000000009007211 */ /* 0x000fce00078eb8ff */
.L_x_25:
[----:B------:R-:W-:Y:S05]  /*1c10*/  BSYNC.RECONVERGENT B2 ;  /* 0x0000000000027941 */ /* 0x000fea0003800200 */
.L_x_22:
[----:B------:R-:W-:Y:S05]  /*1c20*/  BRA `(.L_x_26) ;  /* 0x0000000000207947 */ /* 0x000fea0003800000 */
.L_x_21:
[----:B------:R-:W-:-:S04]  /*1c30*/  LOP3.LUT R0, R11, 0x80000000, R0, 0x48, !PT ;  /* 0x800000000b007812 */ /* 0x000fc800078e4800 */
[----:B------:R-:W-:Y:S01]  /*1c40*/  LOP3.LUT R0, R0, 0x7f800000, RZ, 0xfc, !PT ;  /* 0x7f80000000007812 */ /* 0x000fe200078efcff */
[----:B------:R-:W-:Y:S06]  /*1c50*/  BRA `(.L_x_26) ;  /* 0x0000000000147947 */ /* 0x000fec0003800000 */
.L_x_20:
[----:B------:R-:W-:Y:S01]  /*1c60*/  LOP3.LUT R0, R11, 0x80000000, R0, 0x48, !PT ;  /* 0x800000000b007812 */ /* 0x000fe200078e4800 */
[----:B------:R-:W-:Y:S06]  /*1c70*/  BRA `(.L_x_26) ;  /* 0x00000000000c7947 */ /* 0x000fec0003800000 */
.L_x_19:
[----:B------:R-:W0:Y:S01]  /*1c80*/  MUFU.RSQ R0, -QNAN ;  /* 0xffc0000000007908 */ /* 0x000e220000001400 */
[----:B------:R-:W-:Y:S05]  /*1c90*/  BRA `(.L_x_26) ;  /* 0x0000000000047947 */ /* 0x000fea0003800000 */
.L_x_18:
[----:B------:R-:W-:-:S07]  /*1ca0*/  FADD.FTZ R0, R0, R3 ;  /* 0x0000000300007221 */ /* 0x000fce0000010000 */
.L_x_26:
[----:B------:R-:W-:Y:S05]  /*1cb0*/  BSYNC.RECONVERGENT B1 ;  /* 0x0000000000017941 */ /* 0x000fea0003800200 */
.L_x_16:
[----:B------:R-:W-:-:S04]  /*1cc0*/  HFMA2 R9, -RZ, RZ, 0, 0 ;  /* 0x00000000ff097431 */ /* 0x000fc800000001ff */
[----:B0-----:R-:W-:Y:S05]  /*1cd0*/  RET.REL.NODEC R8 `(_Z24KDEEstimator2DCUDAKernelPKfS0_mfffffPfm) ;  /* 0xffffffe008c87950 */ /* 0x001fea0003c3ffff */
.L_x_27:
[----:B------:R-:W-:-:S00]  /*1ce0*/  BRA `(.L_x_27) ;  /* 0xfffffffc00fc7947 */ /* 0x000fc0000383ffff */
[----:B------:R-:W-:-:S00]  /*1cf0*/  NOP ;  /* 0x0000000000007918 */ /* 0x000fc00000000000 */
        /* <DEDUP_REMOVED lines=8> */
.L_x_29:


//--------------------- .nv.shared._Z24KDEEstimator2DCUDAKernelPKfS0_mfffffPfm --------------------------
	.section	.nv.shared._Z24KDEEstimator2DCUDAKernelPKfS0_mfffffPfm,"aw",@nobits
	.sectionflags	@""
	.align	4
.nv.shared._Z24KDEEstimator2DCUDAKernelPKfS0_mfffffPfm:
	.zero		33792


//--------------------- .nv.shared.reserved.0     --------------------------
	.section	.nv.shared.reserved.0,"aw",@nobits
	.weak		__nv_reservedSMEM_offset_0_alias
	.size		__nv_reservedSMEM_offset_0_alias, 0, 64
	.other		__nv_reservedSMEM_offset_0_alias,@"STO_CUDA_RESERVED_SHARED STV_DEFAULT"
__nv_reservedSMEM_offset_0_alias:
	.zero		0
	.zero		64


//--------------------- .nv.constant0._Z24KDEEstimator2DCUDAKernelPKfS0_mfffffPfm --------------------------
	.section	.nv.constant0._Z24KDEEstimator2DCUDAKernelPKfS0_mfffffPfm,"a",@progbits
	.sectionflags	@""
	.align	4
.nv.constant0._Z24KDEEstimator2DCUDAKernelPKfS0_mfffffPfm:
	.zero		960


//--------------------- SYMBOLS --------------------------

	.type		.nv.reservedSmem.offset0,@object
	.size		.nv.reservedSmem.offset0,0x4
	.type		.nv.reservedSmem.cap,@object
	.size		.nv.reservedSmem.cap,0x4
